//
// Generated by NVIDIA NVVM Compiler
//
// Compiler Build ID: CL-36424714
// Cuda compilation tools, release 13.0, V13.0.88
// Based on NVVM 20.0.0
//

.version 9.0
.target sm_100
.address_size 64

	// .globl	_Z14Euler_distancePfS_ii

.visible .entry _Z14Euler_distancePfS_ii(
	.param .u64 .ptr .align 1 _Z14Euler_distancePfS_ii_param_0,
	.param .u64 .ptr .align 1 _Z14Euler_distancePfS_ii_param_1,
	.param .u32 _Z14Euler_distancePfS_ii_param_2,
	.param .u32 _Z14Euler_distancePfS_ii_param_3
)
{
	.reg .pred 	%p<7>;
	.reg .b32 	%r<52>;
	.reg .b32 	%f<46>;
	.reg .b64 	%rd<23>;

	ld.param.u64 	%rd4, [_Z14Euler_distancePfS_ii_param_0];
	ld.param.u64 	%rd5, [_Z14Euler_distancePfS_ii_param_1];
	ld.param.u32 	%r24, [_Z14Euler_distancePfS_ii_param_2];
	ld.param.u32 	%r25, [_Z14Euler_distancePfS_ii_param_3];
	cvta.to.global.u64 	%rd1, %rd5;
	cvta.to.global.u64 	%rd2, %rd4;
	mov.u32 	%r26, %ctaid.y;
	mov.u32 	%r1, %nctaid.x;
	mov.u32 	%r2, %ntid.x;
	mov.u32 	%r3, %ntid.y;
	mov.u32 	%r27, %ctaid.x;
	mov.u32 	%r4, %tid.y;
	mov.u32 	%r5, %tid.x;
	mad.lo.s32 	%r6, %r26, %r1, %r27;
	mad.lo.s32 	%r28, %r6, %r3, %r4;
	mad.lo.s32 	%r50, %r28, %r2, %r5;
	mov.u32 	%r8, %nctaid.y;
	mul.lo.s32 	%r9, %r1, %r8;
	mul.lo.s32 	%r29, %r9, %r2;
	mul.lo.s32 	%r10, %r29, %r3;
	setp.ge.s32 	%p1, %r50, %r25;
	@%p1 bra 	$L__BB0_7;
	shl.b32 	%r30, %r24, 1;
	mul.wide.s32 	%rd6, %r30, 4;
	add.s64 	%rd3, %rd2, %rd6;
	add.s32 	%r31, %r6, %r9;
	mad.lo.s32 	%r32, %r3, %r31, %r4;
	mad.lo.s32 	%r33, %r2, %r32, %r5;
	max.s32 	%r34, %r25, %r33;
	setp.lt.s32 	%p2, %r33, %r25;
	selp.u32 	%r35, 1, 0, %p2;
	add.s32 	%r36, %r33, %r35;
	sub.s32 	%r37, %r34, %r36;
	div.u32 	%r38, %r37, %r10;
	add.s32 	%r11, %r38, %r35;
	and.b32  	%r39, %r11, 3;
	setp.eq.s32 	%p3, %r39, 3;
	@%p3 bra 	$L__BB0_4;
	shl.b32 	%r48, %r50, 1;
	mul.lo.s32 	%r40, %r3, %r2;
	mul.lo.s32 	%r41, %r40, %r8;
	mul.lo.s32 	%r42, %r41, %r1;
	shl.b32 	%r13, %r42, 1;
	add.s32 	%r43, %r11, 1;
	and.b32  	%r44, %r43, 3;
	neg.s32 	%r47, %r44;
$L__BB0_3:
	.pragma "nounroll";
	mul.wide.s32 	%rd7, %r50, 4;
	add.s64 	%rd8, %rd1, %rd7;
	mul.wide.s32 	%rd9, %r48, 4;
	add.s64 	%rd10, %rd2, %rd9;
	ld.global.f32 	%f1, [%rd10];
	ld.global.f32 	%f2, [%rd3];
	sub.f32 	%f3, %f1, %f2;
	ld.global.f32 	%f4, [%rd10+4];
	ld.global.f32 	%f5, [%rd3+4];
	sub.f32 	%f6, %f4, %f5;
	mul.f32 	%f7, %f6, %f6;
	fma.rn.f32 	%f8, %f3, %f3, %f7;
	sqrt.rn.f32 	%f9, %f8;
	st.global.f32 	[%rd8], %f9;
	add.s32 	%r50, %r50, %r10;
	add.s32 	%r48, %r48, %r13;
	add.s32 	%r47, %r47, 1;
	setp.ne.s32 	%p4, %r47, 0;
	@%p4 bra 	$L__BB0_3;
$L__BB0_4:
	setp.lt.u32 	%p5, %r11, 3;
	@%p5 bra 	$L__BB0_7;
	mul.wide.s32 	%rd15, %r10, 8;
	mul.wide.s32 	%rd17, %r10, 4;
	shl.b32 	%r46, %r10, 2;
$L__BB0_6:
	shl.b32 	%r45, %r50, 1;
	mul.wide.s32 	%rd11, %r45, 4;
	add.s64 	%rd12, %rd2, %rd11;
	ld.global.f32 	%f10, [%rd12];
	ld.global.f32 	%f11, [%rd3];
	sub.f32 	%f12, %f10, %f11;
	ld.global.f32 	%f13, [%rd12+4];
	ld.global.f32 	%f14, [%rd3+4];
	sub.f32 	%f15, %f13, %f14;
	mul.f32 	%f16, %f15, %f15;
	fma.rn.f32 	%f17, %f12, %f12, %f16;
	mul.wide.s32 	%rd13, %r50, 4;
	add.s64 	%rd14, %rd1, %rd13;
	sqrt.rn.f32 	%f18, %f17;
	st.global.f32 	[%rd14], %f18;
	add.s64 	%rd16, %rd12, %rd15;
	ld.global.f32 	%f19, [%rd16];
	ld.global.f32 	%f20, [%rd3];
	sub.f32 	%f21, %f19, %f20;
	ld.global.f32 	%f22, [%rd16+4];
	ld.global.f32 	%f23, [%rd3+4];
	sub.f32 	%f24, %f22, %f23;
	mul.f32 	%f25, %f24, %f24;
	fma.rn.f32 	%f26, %f21, %f21, %f25;
	add.s64 	%rd18, %rd14, %rd17;
	sqrt.rn.f32 	%f27, %f26;
	st.global.f32 	[%rd18], %f27;
	add.s64 	%rd19, %rd16, %rd15;
	ld.global.f32 	%f28, [%rd19];
	ld.global.f32 	%f29, [%rd3];
	sub.f32 	%f30, %f28, %f29;
	ld.global.f32 	%f31, [%rd19+4];
	ld.global.f32 	%f32, [%rd3+4];
	sub.f32 	%f33, %f31, %f32;
	mul.f32 	%f34, %f33, %f33;
	fma.rn.f32 	%f35, %f30, %f30, %f34;
	add.s64 	%rd20, %rd18, %rd17;
	sqrt.rn.f32 	%f36, %f35;
	st.global.f32 	[%rd20], %f36;
	add.s64 	%rd21, %rd19, %rd15;
	ld.global.f32 	%f37, [%rd21];
	ld.global.f32 	%f38, [%rd3];
	sub.f32 	%f39, %f37, %f38;
	ld.global.f32 	%f40, [%rd21+4];
	ld.global.f32 	%f41, [%rd3+4];
	sub.f32 	%f42, %f40, %f41;
	mul.f32 	%f43, %f42, %f42;
	fma.rn.f32 	%f44, %f39, %f39, %f43;
	add.s64 	%rd22, %rd20, %rd17;
	sqrt.rn.f32 	%f45, %f44;
	st.global.f32 	[%rd22], %f45;
	add.s32 	%r50, %r46, %r50;
	setp.lt.s32 	%p6, %r50, %r25;
	@%p6 bra 	$L__BB0_6;
$L__BB0_7:
	ret;

}
	// .globl	_Z10is_in_epsiPfPiifi
.visible .entry _Z10is_in_epsiPfPiifi(
	.param .u64 .ptr .align 1 _Z10is_in_epsiPfPiifi_param_0,
	.param .u64 .ptr .align 1 _Z10is_in_epsiPfPiifi_param_1,
	.param .u32 _Z10is_in_epsiPfPiifi_param_2,
	.param .f32 _Z10is_in_epsiPfPiifi_param_3,
	.param .u32 _Z10is_in_epsiPfPiifi_param_4
)
{
	.reg .pred 	%p<6>;
	.reg .b32 	%r<21>;
	.reg .b32 	%f<3>;
	.reg .b64 	%rd<7>;

	ld.param.u64 	%rd3, [_Z10is_in_epsiPfPiifi_param_0];
	ld.param.u64 	%rd4, [_Z10is_in_epsiPfPiifi_param_1];
	ld.param.u32 	%r5, [_Z10is_in_epsiPfPiifi_param_2];
	ld.param.f32 	%f1, [_Z10is_in_epsiPfPiifi_param_3];
	ld.param.u32 	%r6, [_Z10is_in_epsiPfPiifi_param_4];
	mov.u32 	%r7, %ctaid.y;
	mov.u32 	%r8, %nctaid.x;
	mov.u32 	%r9, %ntid.x;
	mov.u32 	%r10, %ntid.y;
	mov.u32 	%r11, %ctaid.x;
	mov.u32 	%r12, %tid.y;
	mov.u32 	%r13, %tid.x;
	mad.lo.s32 	%r14, %r7, %r8, %r11;
	mad.lo.s32 	%r15, %r14, %r10, %r12;
	mad.lo.s32 	%r20, %r15, %r9, %r13;
	mov.u32 	%r16, %nctaid.y;
	mul.lo.s32 	%r17, %r8, %r16;
	mul.lo.s32 	%r18, %r17, %r9;
	mul.lo.s32 	%r2, %r18, %r10;
	setp.ge.s32 	%p1, %r20, %r6;
	@%p1 bra 	$L__BB1_5;
	cvta.to.global.u64 	%rd1, %rd3;
	cvta.to.global.u64 	%rd2, %rd4;
$L__BB1_2:
	mul.wide.s32 	%rd5, %r20, 4;
	add.s64 	%rd6, %rd1, %rd5;
	ld.global.f32 	%f2, [%rd6];
	setp.geu.f32 	%p2, %f2, %f1;
	setp.eq.s32 	%p3, %r20, %r5;
	or.pred  	%p4, %p3, %p2;
	@%p4 bra 	$L__BB1_4;
	atom.global.add.u32 	%r19, [%rd2], 1;
$L__BB1_4:
	add.s32 	%r20, %r20, %r2;
	setp.lt.s32 	%p5, %r20, %r6;
	@%p5 bra 	$L__BB1_2;
$L__BB1_5:
	ret;

}
	// .globl	_Z10is_in_epsiPfPiS0_ifi
.visible .entry _Z10is_in_epsiPfPiS0_ifi(
	.param .u64 .ptr .align 1 _Z10is_in_epsiPfPiS0_ifi_param_0,
	.param .u64 .ptr .align 1 _Z10is_in_epsiPfPiS0_ifi_param_1,
	.param .u64 .ptr .align 1 _Z10is_in_epsiPfPiS0_ifi_param_2,
	.param .u32 _Z10is_in_epsiPfPiS0_ifi_param_3,
	.param .f32 _Z10is_in_epsiPfPiS0_ifi_param_4,
	.param .u32 _Z10is_in_epsiPfPiS0_ifi_param_5
)
{
	.reg .pred 	%p<6>;
	.reg .b32 	%r<23>;
	.reg .b32 	%f<3>;
	.reg .b64 	%rd<10>;

	ld.param.u64 	%rd5, [_Z10is_in_epsiPfPiS0_ifi_param_0];
	ld.param.u64 	%rd6, [_Z10is_in_epsiPfPiS0_ifi_param_1];
	ld.param.u64 	%rd7, [_Z10is_in_epsiPfPiS0_ifi_param_2];
	ld.param.u32 	%r5, [_Z10is_in_epsiPfPiS0_ifi_param_3];
	ld.param.f32 	%f1, [_Z10is_in_epsiPfPiS0_ifi_param_4];
	ld.param.u32 	%r6, [_Z10is_in_epsiPfPiS0_ifi_param_5];
	mov.u32 	%r7, %ctaid.y;
	mov.u32 	%r8, %nctaid.x;
	mov.u32 	%r9, %ntid.x;
	mov.u32 	%r10, %ntid.y;
	mov.u32 	%r11, %ctaid.x;
	mov.u32 	%r12, %tid.y;
	mov.u32 	%r13, %tid.x;
	mad.lo.s32 	%r14, %r7, %r8, %r11;
	mad.lo.s32 	%r15, %r14, %r10, %r12;
	mad.lo.s32 	%r22, %r15, %r9, %r13;
	mov.u32 	%r16, %nctaid.y;
	mul.lo.s32 	%r17, %r8, %r16;
	mul.lo.s32 	%r18, %r17, %r9;
	mul.lo.s32 	%r2, %r18, %r10;
	setp.ge.s32 	%p1, %r22, %r6;
	@%p1 bra 	$L__BB2_5;
	cvta.to.global.u64 	%rd1, %rd7;
	cvta.to.global.u64 	%rd2, %rd5;
	cvta.to.global.u64 	%rd3, %rd6;
$L__BB2_2:
	mul.wide.s32 	%rd8, %r22, 4;
	add.s64 	%rd4, %rd1, %rd8;
	mov.b32 	%r19, 0;
	st.global.u32 	[%rd4], %r19;
	add.s64 	%rd9, %rd2, %rd8;
	ld.global.f32 	%f2, [%rd9];
	setp.geu.f32 	%p2, %f2, %f1;
	setp.eq.s32 	%p3, %r22, %r5;
	or.pred  	%p4, %p3, %p2;
	@%p4 bra 	$L__BB2_4;
	atom.global.add.u32 	%r20, [%rd3], 1;
	mov.b32 	%r21, 1;
	st.global.u32 	[%rd4], %r21;
$L__BB2_4:
	add.s32 	%r22, %r22, %r2;
	setp.lt.s32 	%p5, %r22, %r6;
	@%p5 bra 	$L__BB2_2;
$L__BB2_5:
	ret;

}
	// .globl	_Z23copy_to_euler_neighbourPiPfS0_iS_
.visible .entry _Z23copy_to_euler_neighbourPiPfS0_iS_(
	.param .u64 .ptr .align 1 _Z23copy_to_euler_neighbourPiPfS0_iS__param_0,
	.param .u64 .ptr .align 1 _Z23copy_to_euler_neighbourPiPfS0_iS__param_1,
	.param .u64 .ptr .align 1 _Z23copy_to_euler_neighbourPiPfS0_iS__param_2,
	.param .u32 _Z23copy_to_euler_neighbourPiPfS0_iS__param_3,
	.param .u64 .ptr .align 1 _Z23copy_to_euler_neighbourPiPfS0_iS__param_4
)
{
	.reg .pred 	%p<6>;
	.reg .b32 	%r<31>;
	.reg .b32 	%f<4>;
	.reg .b64 	%rd<21>;

	ld.param.u64 	%rd6, [_Z23copy_to_euler_neighbourPiPfS0_iS__param_0];
	ld.param.u64 	%rd7, [_Z23copy_to_euler_neighbourPiPfS0_iS__param_1];
	ld.param.u64 	%rd8, [_Z23copy_to_euler_neighbourPiPfS0_iS__param_2];
	ld.param.u32 	%r7, [_Z23copy_to_euler_neighbourPiPfS0_iS__param_3];
	ld.param.u64 	%rd9, [_Z23copy_to_euler_neighbourPiPfS0_iS__param_4];
	cvta.to.global.u64 	%rd1, %rd9;
	cvta.to.global.u64 	%rd2, %rd8;
	cvta.to.global.u64 	%rd3, %rd7;
	cvta.to.global.u64 	%rd4, %rd6;
	mov.u32 	%r8, %ctaid.y;
	mov.u32 	%r9, %nctaid.x;
	mov.u32 	%r10, %ntid.x;
	mov.u32 	%r11, %ntid.y;
	mov.u32 	%r12, %ctaid.x;
	mov.u32 	%r13, %tid.y;
	mov.u32 	%r14, %tid.x;
	mad.lo.s32 	%r15, %r8, %r9, %r12;
	mad.lo.s32 	%r16, %r15, %r11, %r13;
	mad.lo.s32 	%r30, %r16, %r10, %r14;
	mov.u32 	%r17, %nctaid.y;
	mul.lo.s32 	%r18, %r9, %r17;
	mul.lo.s32 	%r19, %r18, %r10;
	mul.lo.s32 	%r2, %r19, %r11;
	setp.ge.s32 	%p1, %r30, %r7;
	@%p1 bra 	$L__BB3_7;
$L__BB3_1:
	setp.ne.s32 	%p2, %r30, 0;
	@%p2 bra 	$L__BB3_4;
	ld.global.u32 	%r4, [%rd4];
	setp.eq.s32 	%p4, %r4, 0;
	@%p4 bra 	$L__BB3_6;
	ld.global.f32 	%f3, [%rd3];
	mul.wide.s32 	%rd17, %r4, 4;
	add.s64 	%rd18, %rd2, %rd17;
	st.global.f32 	[%rd18+-4], %f3;
	ld.global.u32 	%r25, [%rd1];
	ld.global.u32 	%r26, [%rd4];
	add.s32 	%r27, %r25, %r26;
	add.s32 	%r28, %r27, -1;
	mul.wide.s32 	%rd19, %r28, 4;
	add.s64 	%rd20, %rd2, %rd19;
	mov.b32 	%r29, 0;
	st.global.u32 	[%rd20], %r29;
	bra.uni 	$L__BB3_6;
$L__BB3_4:
	mul.wide.s32 	%rd10, %r30, 4;
	add.s64 	%rd5, %rd4, %rd10;
	ld.global.u32 	%r5, [%rd5];
	ld.global.u32 	%r20, [%rd5+-4];
	setp.eq.s32 	%p3, %r5, %r20;
	@%p3 bra 	$L__BB3_6;
	add.s64 	%rd12, %rd3, %rd10;
	ld.global.f32 	%f1, [%rd12];
	mul.wide.s32 	%rd13, %r5, 4;
	add.s64 	%rd14, %rd2, %rd13;
	st.global.f32 	[%rd14+-4], %f1;
	cvt.rn.f32.s32 	%f2, %r30;
	ld.global.u32 	%r21, [%rd1];
	ld.global.u32 	%r22, [%rd5];
	add.s32 	%r23, %r21, %r22;
	add.s32 	%r24, %r23, -1;
	mul.wide.s32 	%rd15, %r24, 4;
	add.s64 	%rd16, %rd2, %rd15;
	st.global.f32 	[%rd16], %f2;
$L__BB3_6:
	add.s32 	%r30, %r30, %r2;
	setp.lt.s32 	%p5, %r30, %r7;
	@%p5 bra 	$L__BB3_1;
$L__BB3_7:
	ret;

}
	// .globl	_Z17set_core_distancePfS_ifi
.visible .entry _Z17set_core_distancePfS_ifi(
	.param .u64 .ptr .align 1 _Z17set_core_distancePfS_ifi_param_0,
	.param .u64 .ptr .align 1 _Z17set_core_distancePfS_ifi_param_1,
	.param .u32 _Z17set_core_distancePfS_ifi_param_2,
	.param .f32 _Z17set_core_distancePfS_ifi_param_3,
	.param .u32 _Z17set_core_distancePfS_ifi_param_4
)
{
	.reg .pred 	%p<36>;
	.reg .b32 	%r<89>;
	.reg .b32 	%f<48>;
	.reg .b64 	%rd<44>;

	ld.param.u64 	%rd12, [_Z17set_core_distancePfS_ifi_param_0];
	ld.param.u64 	%rd13, [_Z17set_core_distancePfS_ifi_param_1];
	ld.param.u32 	%r41, [_Z17set_core_distancePfS_ifi_param_2];
	ld.param.f32 	%f16, [_Z17set_core_distancePfS_ifi_param_3];
	ld.param.u32 	%r40, [_Z17set_core_distancePfS_ifi_param_4];
	mov.u32 	%r1, %ctaid.x;
	add.s32 	%r42, %r41, %r1;
	setp.ge.s32 	%p1, %r42, %r40;
	@%p1 bra 	$L__BB4_41;
	cvta.to.global.u64 	%rd14, %rd13;
	cvta.to.global.u64 	%rd1, %rd12;
	mul.lo.s32 	%r43, %r40, %r1;
	cvt.s64.s32 	%rd2, %r43;
	shl.b32 	%r44, %r43, 1;
	mul.wide.s32 	%rd15, %r44, 4;
	add.s64 	%rd3, %rd14, %rd15;
	mov.u32 	%r45, %tid.x;
	setp.ne.s32 	%p2, %r45, 0;
	@%p2 bra 	$L__BB4_41;
	setp.lt.s32 	%p3, %r40, 1;
	mov.b32 	%r81, 0;
	@%p3 bra 	$L__BB4_19;
	and.b32  	%r2, %r40, 3;
	setp.lt.u32 	%p4, %r40, 4;
	mov.b32 	%r72, 0;
	mov.u32 	%r81, %r72;
	@%p4 bra 	$L__BB4_14;
	and.b32  	%r72, %r40, 2147483644;
	mov.b32 	%r79, 0;
	mov.u32 	%r81, %r79;
$L__BB4_5:
	cvt.u64.u32 	%rd16, %r79;
	add.s64 	%rd17, %rd16, %rd2;
	shl.b64 	%rd18, %rd17, 2;
	add.s64 	%rd5, %rd1, %rd18;
	ld.global.f32 	%f17, [%rd5];
	setp.geu.f32 	%p5, %f17, %f16;
	setp.eq.f32 	%p6, %f17, 0f00000000;
	or.pred  	%p7, %p5, %p6;
	@%p7 bra 	$L__BB4_7;
	cvt.rn.f32.u32 	%f18, %r79;
	shl.b32 	%r50, %r81, 1;
	mul.wide.s32 	%rd19, %r50, 4;
	add.s64 	%rd20, %rd3, %rd19;
	st.global.f32 	[%rd20], %f18;
	ld.global.f32 	%f19, [%rd5];
	st.global.f32 	[%rd20+4], %f19;
	add.s32 	%r81, %r81, 1;
$L__BB4_7:
	ld.global.f32 	%f20, [%rd5+4];
	setp.geu.f32 	%p8, %f20, %f16;
	setp.eq.f32 	%p9, %f20, 0f00000000;
	or.pred  	%p10, %p8, %p9;
	@%p10 bra 	$L__BB4_9;
	add.s32 	%r51, %r79, 1;
	cvt.rn.f32.u32 	%f21, %r51;
	shl.b32 	%r52, %r81, 1;
	mul.wide.s32 	%rd21, %r52, 4;
	add.s64 	%rd22, %rd3, %rd21;
	st.global.f32 	[%rd22], %f21;
	ld.global.f32 	%f22, [%rd5+4];
	st.global.f32 	[%rd22+4], %f22;
	add.s32 	%r81, %r81, 1;
$L__BB4_9:
	ld.global.f32 	%f23, [%rd5+8];
	setp.geu.f32 	%p11, %f23, %f16;
	setp.eq.f32 	%p12, %f23, 0f00000000;
	or.pred  	%p13, %p11, %p12;
	@%p13 bra 	$L__BB4_11;
	add.s32 	%r53, %r79, 2;
	cvt.rn.f32.u32 	%f24, %r53;
	shl.b32 	%r54, %r81, 1;
	mul.wide.s32 	%rd23, %r54, 4;
	add.s64 	%rd24, %rd3, %rd23;
	st.global.f32 	[%rd24], %f24;
	ld.global.f32 	%f25, [%rd5+8];
	st.global.f32 	[%rd24+4], %f25;
	add.s32 	%r81, %r81, 1;
$L__BB4_11:
	ld.global.f32 	%f26, [%rd5+12];
	setp.geu.f32 	%p14, %f26, %f16;
	setp.eq.f32 	%p15, %f26, 0f00000000;
	or.pred  	%p16, %p14, %p15;
	@%p16 bra 	$L__BB4_13;
	add.s32 	%r55, %r79, 3;
	cvt.rn.f32.u32 	%f27, %r55;
	shl.b32 	%r56, %r81, 1;
	mul.wide.s32 	%rd25, %r56, 4;
	add.s64 	%rd26, %rd3, %rd25;
	st.global.f32 	[%rd26], %f27;
	ld.global.f32 	%f28, [%rd5+12];
	st.global.f32 	[%rd26+4], %f28;
	add.s32 	%r81, %r81, 1;
$L__BB4_13:
	add.s32 	%r79, %r79, 4;
	setp.eq.s32 	%p17, %r79, %r72;
	@%p17 bra 	$L__BB4_14;
	bra.uni 	$L__BB4_5;
$L__BB4_14:
	setp.eq.s32 	%p18, %r2, 0;
	@%p18 bra 	$L__BB4_19;
	mov.b32 	%r76, 0;
$L__BB4_16:
	.pragma "nounroll";
	cvt.u64.u32 	%rd27, %r72;
	add.s64 	%rd28, %rd27, %rd2;
	shl.b64 	%rd29, %rd28, 2;
	add.s64 	%rd4, %rd1, %rd29;
	ld.global.f32 	%f29, [%rd4];
	setp.geu.f32 	%p19, %f29, %f16;
	setp.eq.f32 	%p20, %f29, 0f00000000;
	or.pred  	%p21, %p19, %p20;
	@%p21 bra 	$L__BB4_18;
	cvt.rn.f32.u32 	%f30, %r72;
	shl.b32 	%r58, %r81, 1;
	mul.wide.s32 	%rd30, %r58, 4;
	add.s64 	%rd31, %rd3, %rd30;
	st.global.f32 	[%rd31], %f30;
	ld.global.f32 	%f31, [%rd4];
	st.global.f32 	[%rd31+4], %f31;
	add.s32 	%r81, %r81, 1;
$L__BB4_18:
	add.s32 	%r72, %r72, 1;
	add.s32 	%r76, %r76, 1;
	setp.ne.s32 	%p22, %r76, %r2;
	@%p22 bra 	$L__BB4_16;
$L__BB4_19:
	setp.lt.s32 	%p23, %r81, 1;
	@%p23 bra 	$L__BB4_41;
	neg.s32 	%r15, %r81;
	mov.b32 	%r85, 0;
$L__BB4_21:
	sub.s32 	%r60, %r81, %r85;
	shl.b32 	%r61, %r85, 1;
	mul.wide.u32 	%rd32, %r61, 4;
	add.s64 	%rd6, %rd3, %rd32;
	and.b32  	%r28, %r60, 3;
	setp.eq.s32 	%p24, %r28, 0;
	mov.u32 	%r86, %r85;
	@%p24 bra 	$L__BB4_29;
	ld.global.f32 	%f44, [%rd6+4];
	add.s32 	%r86, %r85, 1;
	setp.eq.s32 	%p25, %r28, 1;
	@%p25 bra 	$L__BB4_29;
	ld.global.f32 	%f2, [%rd6+12];
	setp.leu.f32 	%p26, %f44, %f2;
	@%p26 bra 	$L__BB4_25;
	ld.global.f32 	%f32, [%rd6];
	ld.global.f32 	%f33, [%rd6+8];
	st.global.f32 	[%rd6], %f33;
	st.global.f32 	[%rd6+4], %f2;
	st.global.f32 	[%rd6+8], %f32;
	st.global.f32 	[%rd6+12], %f44;
	mov.f32 	%f44, %f2;
$L__BB4_25:
	add.s32 	%r86, %r85, 2;
	setp.eq.s32 	%p27, %r28, 2;
	@%p27 bra 	$L__BB4_29;
	shl.b32 	%r62, %r86, 1;
	mul.wide.u32 	%rd33, %r62, 4;
	add.s64 	%rd7, %rd3, %rd33;
	ld.global.f32 	%f4, [%rd7+4];
	setp.leu.f32 	%p28, %f44, %f4;
	@%p28 bra 	$L__BB4_28;
	ld.global.f32 	%f34, [%rd6];
	ld.global.f32 	%f35, [%rd7];
	st.global.f32 	[%rd6], %f35;
	st.global.f32 	[%rd6+4], %f4;
	st.global.f32 	[%rd7], %f34;
	st.global.f32 	[%rd7+4], %f44;
$L__BB4_28:
	add.s32 	%r86, %r85, 3;
$L__BB4_29:
	sub.s32 	%r63, %r85, %r81;
	setp.gt.u32 	%p29, %r63, -4;
	@%p29 bra 	$L__BB4_40;
	add.s32 	%r88, %r15, %r86;
	shl.b32 	%r64, %r86, 1;
	add.s32 	%r87, %r64, 3;
$L__BB4_31:
	ld.global.f32 	%f46, [%rd6+4];
	add.s32 	%r65, %r87, -3;
	mul.wide.u32 	%rd34, %r65, 4;
	add.s64 	%rd8, %rd3, %rd34;
	ld.global.f32 	%f6, [%rd8+4];
	setp.leu.f32 	%p30, %f46, %f6;
	@%p30 bra 	$L__BB4_33;
	ld.global.f32 	%f36, [%rd6];
	ld.global.f32 	%f37, [%rd8];
	st.global.f32 	[%rd6], %f37;
	st.global.f32 	[%rd6+4], %f6;
	st.global.f32 	[%rd8], %f36;
	st.global.f32 	[%rd8+4], %f46;
	ld.global.f32 	%f46, [%rd6+4];
$L__BB4_33:
	mul.wide.u32 	%rd35, %r87, 4;
	add.s64 	%rd9, %rd3, %rd35;
	ld.global.f32 	%f9, [%rd9];
	setp.leu.f32 	%p31, %f46, %f9;
	@%p31 bra 	$L__BB4_35;
	add.s32 	%r66, %r87, -1;
	ld.global.f32 	%f38, [%rd6];
	mul.wide.u32 	%rd36, %r66, 4;
	add.s64 	%rd37, %rd3, %rd36;
	ld.global.f32 	%f39, [%rd37];
	st.global.f32 	[%rd6], %f39;
	st.global.f32 	[%rd6+4], %f9;
	st.global.f32 	[%rd37], %f38;
	st.global.f32 	[%rd9], %f46;
	ld.global.f32 	%f46, [%rd6+4];
$L__BB4_35:
	add.s32 	%r67, %r87, 2;
	mul.wide.u32 	%rd38, %r67, 4;
	add.s64 	%rd10, %rd3, %rd38;
	ld.global.f32 	%f12, [%rd10];
	setp.leu.f32 	%p32, %f46, %f12;
	@%p32 bra 	$L__BB4_37;
	add.s32 	%r68, %r87, 1;
	ld.global.f32 	%f40, [%rd6];
	mul.wide.u32 	%rd39, %r68, 4;
	add.s64 	%rd40, %rd3, %rd39;
	ld.global.f32 	%f41, [%rd40];
	st.global.f32 	[%rd6], %f41;
	st.global.f32 	[%rd6+4], %f12;
	st.global.f32 	[%rd40], %f40;
	st.global.f32 	[%rd10], %f46;
	ld.global.f32 	%f46, [%rd6+4];
$L__BB4_37:
	add.s32 	%r69, %r87, 4;
	mul.wide.u32 	%rd41, %r69, 4;
	add.s64 	%rd11, %rd3, %rd41;
	ld.global.f32 	%f15, [%rd11];
	setp.leu.f32 	%p33, %f46, %f15;
	@%p33 bra 	$L__BB4_39;
	add.s32 	%r70, %r87, 3;
	ld.global.f32 	%f42, [%rd6];
	mul.wide.u32 	%rd42, %r70, 4;
	add.s64 	%rd43, %rd3, %rd42;
	ld.global.f32 	%f43, [%rd43];
	st.global.f32 	[%rd6], %f43;
	st.global.f32 	[%rd6+4], %f15;
	st.global.f32 	[%rd43], %f42;
	st.global.f32 	[%rd11], %f46;
$L__BB4_39:
	add.s32 	%r88, %r88, 4;
	add.s32 	%r87, %r87, 8;
	setp.ne.s32 	%p34, %r88, 0;
	@%p34 bra 	$L__BB4_31;
$L__BB4_40:
	add.s32 	%r85, %r85, 1;
	setp.ne.s32 	%p35, %r85, %r81;
	@%p35 bra 	$L__BB4_21;
$L__BB4_41:
	ret;

}
	// .globl	_Z17break_cycle_step1PiS_S_S_S_PfS_S0_
.visible .entry _Z17break_cycle_step1PiS_S_S_S_PfS_S0_(
	.param .u64 .ptr .align 1 _Z17break_cycle_step1PiS_S_S_S_PfS_S0__param_0,
	.param .u64 .ptr .align 1 _Z17break_cycle_step1PiS_S_S_S_PfS_S0__param_1,
	.param .u64 .ptr .align 1 _Z17break_cycle_step1PiS_S_S_S_PfS_S0__param_2,
	.param .u64 .ptr .align 1 _Z17break_cycle_step1PiS_S_S_S_PfS_S0__param_3,
	.param .u64 .ptr .align 1 _Z17break_cycle_step1PiS_S_S_S_PfS_S0__param_4,
	.param .u64 .ptr .align 1 _Z17break_cycle_step1PiS_S_S_S_PfS_S0__param_5,
	.param .u64 .ptr .align 1 _Z17break_cycle_step1PiS_S_S_S_PfS_S0__param_6,
	.param .u64 .ptr .align 1 _Z17break_cycle_step1PiS_S_S_S_PfS_S0__param_7
)
{
	.reg .pred 	%p<7>;
	.reg .b32 	%r<31>;
	.reg .b32 	%f<7>;
	.reg .b64 	%rd<42>;

	ld.param.u64 	%rd8, [_Z17break_cycle_step1PiS_S_S_S_PfS_S0__param_0];
	ld.param.u64 	%rd9, [_Z17break_cycle_step1PiS_S_S_S_PfS_S0__param_1];
	ld.param.u64 	%rd10, [_Z17break_cycle_step1PiS_S_S_S_PfS_S0__param_2];
	ld.param.u64 	%rd11, [_Z17break_cycle_step1PiS_S_S_S_PfS_S0__param_3];
	ld.param.u64 	%rd12, [_Z17break_cycle_step1PiS_S_S_S_PfS_S0__param_4];
	ld.param.u64 	%rd13, [_Z17break_cycle_step1PiS_S_S_S_PfS_S0__param_5];
	ld.param.u64 	%rd14, [_Z17break_cycle_step1PiS_S_S_S_PfS_S0__param_6];
	ld.param.u64 	%rd15, [_Z17break_cycle_step1PiS_S_S_S_PfS_S0__param_7];
	cvta.to.global.u64 	%rd1, %rd15;
	cvta.to.global.u64 	%rd2, %rd13;
	cvta.to.global.u64 	%rd3, %rd12;
	cvta.to.global.u64 	%rd4, %rd14;
	cvta.to.global.u64 	%rd5, %rd10;
	cvta.to.global.u64 	%rd16, %rd11;
	cvta.to.global.u64 	%rd17, %rd9;
	cvta.to.global.u64 	%rd18, %rd8;
	mov.u32 	%r10, %tid.x;
	mov.u32 	%r11, %tid.y;
	mov.u32 	%r12, %ntid.x;
	mov.u32 	%r13, %ctaid.x;
	mov.u32 	%r14, %ntid.y;
	mov.u32 	%r15, %ctaid.y;
	mov.u32 	%r16, %nctaid.x;
	mad.lo.s32 	%r17, %r15, %r16, %r13;
	mad.lo.s32 	%r18, %r17, %r14, %r11;
	mad.lo.s32 	%r1, %r18, %r12, %r10;
	mul.wide.s32 	%rd19, %r1, 4;
	add.s64 	%rd20, %rd18, %rd19;
	ld.global.u32 	%r2, [%rd20];
	mul.wide.s32 	%rd21, %r2, 4;
	add.s64 	%rd22, %rd17, %rd21;
	ld.global.u32 	%r29, [%rd22];
	add.s64 	%rd23, %rd16, %rd21;
	ld.global.u32 	%r19, [%rd23];
	add.s32 	%r4, %r19, %r29;
	setp.ne.s32 	%p1, %r2, -1;
	selp.u32 	%r20, 1, 0, %p1;
	mul.wide.u32 	%rd24, %r20, 4;
	add.s64 	%rd25, %rd5, %rd24;
	ld.global.u32 	%r21, [%rd25];
	setp.eq.s32 	%p2, %r21, 0;
	@%p2 bra 	$L__BB5_9;
	add.s64 	%rd27, %rd5, %rd21;
	ld.global.u32 	%r5, [%rd27];
$L__BB5_2:
	mov.u32 	%r30, %r29;
	mul.wide.s32 	%rd28, %r30, 4;
	add.s64 	%rd29, %rd4, %rd28;
	ld.global.u32 	%r22, [%rd29];
	setp.ne.s32 	%p3, %r5, %r22;
	add.s32 	%r29, %r30, 1;
	@%p3 bra 	$L__BB5_2;
	add.s64 	%rd6, %rd3, %rd21;
	add.s64 	%rd7, %rd2, %rd28;
$L__BB5_4:
	add.s32 	%r9, %r30, 1;
	setp.ge.s32 	%p4, %r9, %r4;
	@%p4 bra 	$L__BB5_7;
	mul.wide.s32 	%rd32, %r30, 4;
	add.s64 	%rd33, %rd4, %rd32;
	ld.global.u32 	%r23, [%rd33+4];
	mul.wide.s32 	%rd34, %r23, 4;
	add.s64 	%rd35, %rd3, %rd34;
	ld.global.u32 	%r24, [%rd35];
	ld.global.u32 	%r25, [%rd6];
	setp.eq.s32 	%p5, %r24, %r25;
	mov.u32 	%r30, %r9;
	@%p5 bra 	$L__BB5_4;
	add.s64 	%rd37, %rd2, %rd32;
	ld.global.f32 	%f1, [%rd37+4];
	ld.global.f32 	%f2, [%rd7];
	sub.f32 	%f3, %f1, %f2;
	shl.b32 	%r26, %r1, 1;
	mul.wide.s32 	%rd38, %r26, 4;
	add.s64 	%rd39, %rd1, %rd38;
	st.global.f32 	[%rd39], %f3;
	cvt.rn.f32.s32 	%f4, %r9;
	st.global.f32 	[%rd39+4], %f4;
$L__BB5_7:
	setp.ne.s32 	%p6, %r9, %r4;
	@%p6 bra 	$L__BB5_9;
	ld.global.f32 	%f5, [%rd7];
	neg.f32 	%f6, %f5;
	shl.b32 	%r27, %r1, 1;
	mul.wide.s32 	%rd40, %r27, 4;
	add.s64 	%rd41, %rd1, %rd40;
	st.global.f32 	[%rd41], %f6;
	mov.b32 	%r28, -1082130432;
	st.global.u32 	[%rd41+4], %r28;
$L__BB5_9:
	ret;

}
	// .globl	_Z17break_cycle_step2PiS_S_Pfi
.visible .entry _Z17break_cycle_step2PiS_S_Pfi(
	.param .u64 .ptr .align 1 _Z17break_cycle_step2PiS_S_Pfi_param_0,
	.param .u64 .ptr .align 1 _Z17break_cycle_step2PiS_S_Pfi_param_1,
	.param .u64 .ptr .align 1 _Z17break_cycle_step2PiS_S_Pfi_param_2,
	.param .u64 .ptr .align 1 _Z17break_cycle_step2PiS_S_Pfi_param_3,
	.param .u32 _Z17break_cycle_step2PiS_S_Pfi_param_4
)
{
	.reg .pred 	%p<41>;
	.reg .b32 	%r<120>;
	.reg .b32 	%f<24>;
	.reg .b64 	%rd<63>;

	ld.param.u64 	%rd11, [_Z17break_cycle_step2PiS_S_Pfi_param_0];
	ld.param.u64 	%rd10, [_Z17break_cycle_step2PiS_S_Pfi_param_1];
	ld.param.u64 	%rd12, [_Z17break_cycle_step2PiS_S_Pfi_param_2];
	ld.param.u64 	%rd13, [_Z17break_cycle_step2PiS_S_Pfi_param_3];
	ld.param.u32 	%r58, [_Z17break_cycle_step2PiS_S_Pfi_param_4];
	cvta.to.global.u64 	%rd1, %rd12;
	cvta.to.global.u64 	%rd2, %rd11;
	cvta.to.global.u64 	%rd3, %rd13;
	mov.b32 	%r89, 0;
$L__BB6_1:
	mov.u32 	%r1, %r89;
	shl.b32 	%r60, %r1, 1;
	mul.wide.u32 	%rd14, %r60, 4;
	add.s64 	%rd15, %rd3, %rd14;
	ld.global.f32 	%f8, [%rd15];
	setp.lt.f32 	%p1, %f8, 0f00000000;
	setp.lt.s32 	%p2, %r1, %r58;
	and.pred  	%p3, %p2, %p1;
	add.s32 	%r89, %r1, 1;
	@%p3 bra 	$L__BB6_1;
	setp.eq.s32 	%p4, %r1, %r58;
	selp.b32 	%r94, -1, %r1, %p4;
	setp.lt.s32 	%p5, %r58, 1;
	mov.b64 	%rd62, 0;
	@%p5 bra 	$L__BB6_39;
	and.b32  	%r4, %r58, 3;
	setp.lt.u32 	%p6, %r58, 4;
	mov.b32 	%r113, 0;
	mov.u32 	%r95, %r113;
	@%p6 bra 	$L__BB6_22;
	and.b32  	%r113, %r58, 2147483644;
	neg.s32 	%r91, %r113;
	add.s64 	%rd61, %rd3, 16;
	mov.b32 	%r95, 0;
	mov.b32 	%r90, 1;
$L__BB6_5:
	.pragma "nounroll";
	add.s32 	%r11, %r90, -1;
	ld.global.f32 	%f1, [%rd61+-16];
	setp.leu.f32 	%p7, %f1, 0f00000000;
	@%p7 bra 	$L__BB6_7;
	shl.b32 	%r65, %r94, 1;
	mul.wide.s32 	%rd17, %r65, 4;
	add.s64 	%rd18, %rd3, %rd17;
	ld.global.f32 	%f9, [%rd18];
	setp.gt.f32 	%p8, %f9, %f1;
	selp.b32 	%r94, %r11, %r94, %p8;
$L__BB6_7:
	setp.geu.f32 	%p9, %f1, 0f00000000;
	@%p9 bra 	$L__BB6_9;
	shl.b32 	%r66, %r95, 1;
	mul.wide.u32 	%rd19, %r66, 4;
	add.s64 	%rd20, %rd3, %rd19;
	ld.global.f32 	%f10, [%rd20];
	setp.gt.f32 	%p10, %f10, %f1;
	selp.b32 	%r95, %r11, %r95, %p10;
$L__BB6_9:
	add.s32 	%r16, %r90, 2;
	ld.global.f32 	%f2, [%rd61+-8];
	setp.leu.f32 	%p11, %f2, 0f00000000;
	@%p11 bra 	$L__BB6_11;
	shl.b32 	%r67, %r94, 1;
	mul.wide.s32 	%rd21, %r67, 4;
	add.s64 	%rd22, %rd3, %rd21;
	ld.global.f32 	%f11, [%rd22];
	setp.gt.f32 	%p12, %f11, %f2;
	selp.b32 	%r94, %r90, %r94, %p12;
$L__BB6_11:
	setp.geu.f32 	%p13, %f2, 0f00000000;
	@%p13 bra 	$L__BB6_13;
	shl.b32 	%r68, %r95, 1;
	mul.wide.u32 	%rd23, %r68, 4;
	add.s64 	%rd24, %rd3, %rd23;
	ld.global.f32 	%f12, [%rd24];
	setp.gt.f32 	%p14, %f12, %f2;
	selp.b32 	%r95, %r90, %r95, %p14;
$L__BB6_13:
	add.s32 	%r21, %r90, 1;
	ld.global.f32 	%f3, [%rd61];
	setp.leu.f32 	%p15, %f3, 0f00000000;
	@%p15 bra 	$L__BB6_15;
	shl.b32 	%r69, %r94, 1;
	mul.wide.s32 	%rd25, %r69, 4;
	add.s64 	%rd26, %rd3, %rd25;
	ld.global.f32 	%f13, [%rd26];
	setp.gt.f32 	%p16, %f13, %f3;
	selp.b32 	%r94, %r21, %r94, %p16;
$L__BB6_15:
	setp.geu.f32 	%p17, %f3, 0f00000000;
	@%p17 bra 	$L__BB6_17;
	shl.b32 	%r70, %r95, 1;
	mul.wide.u32 	%rd27, %r70, 4;
	add.s64 	%rd28, %rd3, %rd27;
	ld.global.f32 	%f14, [%rd28];
	setp.gt.f32 	%p18, %f14, %f3;
	selp.b32 	%r95, %r21, %r95, %p18;
$L__BB6_17:
	ld.global.f32 	%f4, [%rd61+8];
	setp.leu.f32 	%p19, %f4, 0f00000000;
	@%p19 bra 	$L__BB6_19;
	shl.b32 	%r71, %r94, 1;
	mul.wide.s32 	%rd29, %r71, 4;
	add.s64 	%rd30, %rd3, %rd29;
	ld.global.f32 	%f15, [%rd30];
	setp.gt.f32 	%p20, %f15, %f4;
	selp.b32 	%r94, %r16, %r94, %p20;
$L__BB6_19:
	setp.geu.f32 	%p21, %f4, 0f00000000;
	@%p21 bra 	$L__BB6_21;
	shl.b32 	%r72, %r95, 1;
	mul.wide.u32 	%rd31, %r72, 4;
	add.s64 	%rd32, %rd3, %rd31;
	ld.global.f32 	%f16, [%rd32];
	setp.gt.f32 	%p22, %f16, %f4;
	selp.b32 	%r95, %r16, %r95, %p22;
$L__BB6_21:
	add.s32 	%r91, %r91, 4;
	add.s32 	%r90, %r90, 4;
	add.s64 	%rd61, %rd61, 32;
	setp.ne.s32 	%p23, %r91, 0;
	@%p23 bra 	$L__BB6_5;
$L__BB6_22:
	setp.eq.s32 	%p24, %r4, 0;
	@%p24 bra 	$L__BB6_38;
	setp.eq.s32 	%p25, %r4, 1;
	@%p25 bra 	$L__BB6_33;
	shl.b32 	%r74, %r113, 1;
	mul.wide.u32 	%rd33, %r74, 4;
	add.s64 	%rd7, %rd3, %rd33;
	ld.global.f32 	%f5, [%rd7];
	setp.leu.f32 	%p26, %f5, 0f00000000;
	@%p26 bra 	$L__BB6_26;
	shl.b32 	%r75, %r94, 1;
	mul.wide.s32 	%rd34, %r75, 4;
	add.s64 	%rd35, %rd3, %rd34;
	ld.global.f32 	%f17, [%rd35];
	setp.gt.f32 	%p27, %f17, %f5;
	selp.b32 	%r94, %r113, %r94, %p27;
$L__BB6_26:
	setp.geu.f32 	%p28, %f5, 0f00000000;
	@%p28 bra 	$L__BB6_28;
	shl.b32 	%r76, %r95, 1;
	mul.wide.u32 	%rd36, %r76, 4;
	add.s64 	%rd37, %rd3, %rd36;
	ld.global.f32 	%f18, [%rd37];
	setp.gt.f32 	%p29, %f18, %f5;
	selp.b32 	%r95, %r113, %r95, %p29;
$L__BB6_28:
	add.s32 	%r41, %r113, 1;
	ld.global.f32 	%f6, [%rd7+8];
	setp.leu.f32 	%p30, %f6, 0f00000000;
	@%p30 bra 	$L__BB6_30;
	shl.b32 	%r77, %r94, 1;
	mul.wide.s32 	%rd38, %r77, 4;
	add.s64 	%rd39, %rd3, %rd38;
	ld.global.f32 	%f19, [%rd39];
	setp.gt.f32 	%p31, %f19, %f6;
	selp.b32 	%r94, %r41, %r94, %p31;
$L__BB6_30:
	setp.geu.f32 	%p32, %f6, 0f00000000;
	@%p32 bra 	$L__BB6_32;
	shl.b32 	%r78, %r95, 1;
	mul.wide.u32 	%rd40, %r78, 4;
	add.s64 	%rd41, %rd3, %rd40;
	ld.global.f32 	%f20, [%rd41];
	setp.gt.f32 	%p33, %f20, %f6;
	selp.b32 	%r95, %r41, %r95, %p33;
$L__BB6_32:
	add.s32 	%r113, %r113, 2;
$L__BB6_33:
	and.b32  	%r79, %r58, 1;
	setp.eq.b32 	%p34, %r79, 1;
	not.pred 	%p35, %p34;
	@%p35 bra 	$L__BB6_38;
	shl.b32 	%r80, %r113, 1;
	mul.wide.u32 	%rd42, %r80, 4;
	add.s64 	%rd43, %rd3, %rd42;
	ld.global.f32 	%f7, [%rd43];
	setp.leu.f32 	%p36, %f7, 0f00000000;
	@%p36 bra 	$L__BB6_36;
	shl.b32 	%r81, %r94, 1;
	mul.wide.s32 	%rd44, %r81, 4;
	add.s64 	%rd45, %rd3, %rd44;
	ld.global.f32 	%f21, [%rd45];
	setp.gt.f32 	%p37, %f21, %f7;
	selp.b32 	%r94, %r113, %r94, %p37;
$L__BB6_36:
	setp.geu.f32 	%p38, %f7, 0f00000000;
	@%p38 bra 	$L__BB6_38;
	shl.b32 	%r82, %r95, 1;
	mul.wide.u32 	%rd46, %r82, 4;
	add.s64 	%rd47, %rd3, %rd46;
	ld.global.f32 	%f22, [%rd47];
	setp.gt.f32 	%p39, %f22, %f7;
	selp.b32 	%r95, %r113, %r95, %p39;
$L__BB6_38:
	cvt.u64.u32 	%rd62, %r95;
$L__BB6_39:
	setp.ne.s32 	%p40, %r94, -1;
	@%p40 bra 	$L__BB6_41;
	shl.b64 	%rd57, %rd62, 2;
	add.s64 	%rd58, %rd2, %rd57;
	ld.global.u32 	%r87, [%rd58];
	mul.wide.s32 	%rd59, %r87, 4;
	add.s64 	%rd60, %rd1, %rd59;
	mov.b32 	%r88, -1;
	st.global.u32 	[%rd60], %r88;
	bra.uni 	$L__BB6_42;
$L__BB6_41:
	shl.b32 	%r83, %r94, 1;
	mul.wide.s32 	%rd48, %r83, 4;
	add.s64 	%rd49, %rd3, %rd48;
	ld.global.f32 	%f23, [%rd49+4];
	cvt.rzi.s32.f32 	%r84, %f23;
	mul.wide.s32 	%rd50, %r94, 4;
	add.s64 	%rd51, %rd2, %rd50;
	ld.global.u32 	%r85, [%rd51];
	cvta.to.global.u64 	%rd52, %rd10;
	mul.wide.s32 	%rd53, %r84, 4;
	add.s64 	%rd54, %rd52, %rd53;
	ld.global.u32 	%r86, [%rd54];
	mul.wide.s32 	%rd55, %r85, 4;
	add.s64 	%rd56, %rd1, %rd55;
	st.global.u32 	[%rd56], %r86;
$L__BB6_42:
	ret;

}


// ===== COMPILED SASS (sm_100) =====

	.target	sm_100

	.elftype	@"ET_EXEC"


//--------------------- .note.nv.tkinfo           --------------------------
	.section	.note.nv.tkinfo,"",@"SHT_NOTE"
	.sectionflags	@"SHF_NOTE_NV_TKINFO"
	.tkinfo
        /*0018*/ 	.word	0x00000002
        /*0030*/ 	.string	""
        /*0030*/ 	.string	"ptxas"
        /*0030*/ 	.string	"Cuda compilation tools, release 13.0, V13.0.88"
        /*0030*/ 	.string	"Build cuda_13.0.r13.0/compiler.36424714_0"
        /*0030*/ 	.string	"-arch sm_100 -m 64 "



//--------------------- .note.nv.cuinfo           --------------------------
	.section	.note.nv.cuinfo,"",@"SHT_NOTE"
	.sectionflags	@"SHF_NOTE_NV_CUINFO"
        /*0018*/ 	.short	0x0002
        /*001a*/ 	.short	0x0064
        /*001c*/ 	.short	0x0082
	.zero		2


//--------------------- .nv.info                  --------------------------
	.section	.nv.info,"",@"SHT_CUDA_INFO"
	.align	4


	//----- nvinfo : EIATTR_REGCOUNT
	.align		4
        /*0000*/ 	.byte	0x04, 0x2f
        /*0002*/ 	.short	(.L_1 - .L_0)
	.align		4
.L_0:
        /*0004*/ 	.word	index@(_Z14Euler_distancePfS_ii)
        /*0008*/ 	.word	0x00000019


	//----- nvinfo : EIATTR_FRAME_SIZE
	.align		4
.L_1:
        /*000c*/ 	.byte	0x04, 0x11
        /*000e*/ 	.short	(.L_3 - .L_2)
	.align		4
.L_2:
        /*0010*/ 	.word	index@($__internal_0_$__cuda_sm20_sqrt_rn_f32_slowpath)
        /*0014*/ 	.word	0x00000000


	//----- nvinfo : EIATTR_FRAME_SIZE
	.align		4
.L_3:
        /*0018*/ 	.byte	0x04, 0x11
        /*001a*/ 	.short	(.L_5 - .L_4)
	.align		4
.L_4:
        /*001c*/ 	.word	index@(_Z14Euler_distancePfS_ii)
        /*0020*/ 	.word	0x00000000


	//----- nvinfo : EIATTR_REGCOUNT
	.align		4
.L_5:
        /*0024*/ 	.byte	0x04, 0x2f
        /*0026*/ 	.short	(.L_7 - .L_6)
	.align		4
.L_6:
        /*0028*/ 	.word	index@(_Z10is_in_epsiPfPiifi)
        /*002c*/ 	.word	0x0000000c


	//----- nvinfo : EIATTR_FRAME_SIZE
	.align		4
.L_7:
        /*0030*/ 	.byte	0x04, 0x11
        /*0032*/ 	.short	(.L_9 - .L_8)
	.align		4
.L_8:
        /*0034*/ 	.word	index@(_Z10is_in_epsiPfPiifi)
        /*0038*/ 	.word	0x00000000


	//----- nvinfo : EIATTR_REGCOUNT
	.align		4
.L_9:
        /*003c*/ 	.byte	0x04, 0x2f
        /*003e*/ 	.short	(.L_11 - .L_10)
	.align		4
.L_10:
        /*0040*/ 	.word	index@(_Z10is_in_epsiPfPiS0_ifi)
        /*0044*/ 	.word	0x00000012


	//----- nvinfo : EIATTR_FRAME_SIZE
	.align		4
.L_11:
        /*0048*/ 	.byte	0x04, 0x11
        /*004a*/ 	.short	(.L_13 - .L_12)
	.align		4
.L_12:
        /*004c*/ 	.word	index@(_Z10is_in_epsiPfPiS0_ifi)
        /*0050*/ 	.word	0x00000000


	//----- nvinfo : EIATTR_REGCOUNT
	.align		4
.L_13:
        /*0054*/ 	.byte	0x04, 0x2f
        /*0056*/ 	.short	(.L_15 - .L_14)
	.align		4
.L_14:
        /*0058*/ 	.word	index@(_Z23copy_to_euler_neighbourPiPfS0_iS_)
        /*005c*/ 	.word	0x0000001c


	//----- nvinfo : EIATTR_FRAME_SIZE
	.align		4
.L_15:
        /*0060*/ 	.byte	0x04, 0x11
        /*0062*/ 	.short	(.L_17 - .L_16)
	.align		4
.L_16:
        /*0064*/ 	.word	index@(_Z23copy_to_euler_neighbourPiPfS0_iS_)
        /*0068*/ 	.word	0x00000000


	//----- nvinfo : EIATTR_REGCOUNT
	.align		4
.L_17:
        /*006c*/ 	.byte	0x04, 0x2f
        /*006e*/ 	.short	(.L_19 - .L_18)
	.align		4
.L_18:
        /*0070*/ 	.word	index@(_Z17set_core_distancePfS_ifi)
        /*0074*/ 	.word	0x00000020


	//----- nvinfo : EIATTR_FRAME_SIZE
	.align		4
.L_19:
        /*0078*/ 	.byte	0x04, 0x11
        /*007a*/ 	.short	(.L_21 - .L_20)
	.align		4
.L_20:
        /*007c*/ 	.word	index@(_Z17set_core_distancePfS_ifi)
        /*0080*/ 	.word	0x00000000


	//----- nvinfo : EIATTR_REGCOUNT
	.align		4
.L_21:
        /*0084*/ 	.byte	0x04, 0x2f
        /*0086*/ 	.short	(.L_23 - .L_22)
	.align		4
.L_22:
        /*0088*/ 	.word	index@(_Z17break_cycle_step1PiS_S_S_S_PfS_S0_)
        /*008c*/ 	.word	0x00000016


	//----- nvinfo : EIATTR_FRAME_SIZE
	.align		4
.L_23:
        /*0090*/ 	.byte	0x04, 0x11
        /*0092*/ 	.short	(.L_25 - .L_24)
	.align		4
.L_24:
        /*0094*/ 	.word	index@(_Z17break_cycle_step1PiS_S_S_S_PfS_S0_)
        /*0098*/ 	.word	0x00000000


	//----- nvinfo : EIATTR_REGCOUNT
	.align		4
.L_25:
        /*009c*/ 	.byte	0x04, 0x2f
        /*009e*/ 	.short	(.L_27 - .L_26)
	.align		4
.L_26:
        /*00a0*/ 	.word	index@(_Z17break_cycle_step2PiS_S_Pfi)
        /*00a4*/ 	.word	0x00000018


	//----- nvinfo : EIATTR_FRAME_SIZE
	.align		4
.L_27:
        /*00a8*/ 	.byte	0x04, 0x11
        /*00aa*/ 	.short	(.L_29 - .L_28)
	.align		4
.L_28:
        /*00ac*/ 	.word	index@(_Z17break_cycle_step2PiS_S_Pfi)
        /*00b0*/ 	.word	0x00000000


	//----- nvinfo : EIATTR_MIN_STACK_SIZE
	.align		4
.L_29:
        /*00b4*/ 	.byte	0x04, 0x12
        /*00b6*/ 	.short	(.L_31 - .L_30)
	.align		4
.L_30:
        /*00b8*/ 	.word	index@(_Z17break_cycle_step2PiS_S_Pfi)
        /*00bc*/ 	.word	0x00000000


	//----- nvinfo : EIATTR_MIN_STACK_SIZE
	.align		4
.L_31:
        /*00c0*/ 	.byte	0x04, 0x12
        /*00c2*/ 	.short	(.L_33 - .L_32)
	.align		4
.L_32:
        /*00c4*/ 	.word	index@(_Z17break_cycle_step1PiS_S_S_S_PfS_S0_)
        /*00c8*/ 	.word	0x00000000


	//----- nvinfo : EIATTR_MIN_STACK_SIZE
	.align		4
.L_33:
        /*00cc*/ 	.byte	0x04, 0x12
        /*00ce*/ 	.short	(.L_35 - .L_34)
	.align		4
.L_34:
        /*00d0*/ 	.word	index@(_Z17set_core_distancePfS_ifi)
        /*00d4*/ 	.word	0x00000000


	//----- nvinfo : EIATTR_MIN_STACK_SIZE
	.align		4
.L_35:
        /*00d8*/ 	.byte	0x04, 0x12
        /*00da*/ 	.short	(.L_37 - .L_36)
	.align		4
.L_36:
        /*00dc*/ 	.word	index@(_Z23copy_to_euler_neighbourPiPfS0_iS_)
        /*00e0*/ 	.word	0x00000000


	//----- nvinfo : EIATTR_MIN_STACK_SIZE
	.align		4
.L_37:
        /*00e4*/ 	.byte	0x04, 0x12
        /*00e6*/ 	.short	(.L_39 - .L_38)
	.align		4
.L_38:
        /*00e8*/ 	.word	index@(_Z10is_in_epsiPfPiS0_ifi)
        /*00ec*/ 	.word	0x00000000


	//----- nvinfo : EIATTR_MIN_STACK_SIZE
	.align		4
.L_39:
        /*00f0*/ 	.byte	0x04, 0x12
        /*00f2*/ 	.short	(.L_41 - .L_40)
	.align		4
.L_40:
        /*00f4*/ 	.word	index@(_Z10is_in_epsiPfPiifi)
        /*00f8*/ 	.word	0x00000000


	//----- nvinfo : EIATTR_MIN_STACK_SIZE
	.align		4
.L_41:
        /*00fc*/ 	.byte	0x04, 0x12
        /*00fe*/ 	.short	(.L_43 - .L_42)
	.align		4
.L_42:
        /*0100*/ 	.word	index@(_Z14Euler_distancePfS_ii)
        /*0104*/ 	.word	0x00000000
.L_43:


//--------------------- .nv.compat                --------------------------
	.section	.nv.compat,"",@"SHT_CUDA_COMPAT_INFO"
	.align	4
        /*0000*/ 	.byte	0x02, 0x09, 0x00, 0x00, 0x02, 0x02, 0x01, 0x00, 0x02, 0x05, 0x05, 0x00, 0x03, 0x07, 0x01, 0x01
        /*0010*/ 	.byte	0x02, 0x03, 0x00, 0x00, 0x02, 0x06, 0x01, 0x00, 0x04, 0x0b, 0x08, 0x00, 0x01, 0x00, 0x00, 0x00
        /*0020*/ 	.byte	0x00, 0x00, 0x00, 0x00


//--------------------- .nv.info._Z17break_cycle_step2PiS_S_Pfi --------------------------
	.section	.nv.info._Z17break_cycle_step2PiS_S_Pfi,"",@"SHT_CUDA_INFO"
	.sectionflags	@""
	.align	4


	//----- nvinfo : EIATTR_CUDA_API_VERSION
	.align		4
        /*0000*/ 	.byte	0x04, 0x37
        /*0002*/ 	.short	(.L_45 - .L_44)
.L_44:
        /*0004*/ 	.word	0x00000082


	//----- nvinfo : EIATTR_KPARAM_INFO
	.align		4
.L_45:
        /*0008*/ 	.byte	0x04, 0x17
        /*000a*/ 	.short	(.L_47 - .L_46)
.L_46:
        /*000c*/ 	.word	0x00000000
        /*0010*/ 	.short	0x0004
        /*0012*/ 	.short	0x0020
        /*0014*/ 	.byte	0x00, 0xf0, 0x11, 0x00


	//----- nvinfo : EIATTR_KPARAM_INFO
	.align		4
.L_47:
        /*0018*/ 	.byte	0x04, 0x17
        /*001a*/ 	.short	(.L_49 - .L_48)
.L_48:
        /*001c*/ 	.word	0x00000000
        /*0020*/ 	.short	0x0003
        /*0022*/ 	.short	0x0018
        /*0024*/ 	.byte	0x00, 0xf5, 0x21, 0x00


	//----- nvinfo : EIATTR_KPARAM_INFO
	.align		4
.L_49:
        /*0028*/ 	.byte	0x04, 0x17
        /*002a*/ 	.short	(.L_51 - .L_50)
.L_50:
        /*002c*/ 	.word	0x00000000
        /*0030*/ 	.short	0x0002
        /*0032*/ 	.short	0x0010
        /*0034*/ 	.byte	0x00, 0xf5, 0x21, 0x00


	//----- nvinfo : EIATTR_KPARAM_INFO
	.align		4
.L_51:
        /*0038*/ 	.byte	0x04, 0x17
        /*003a*/ 	.short	(.L_53 - .L_52)
.L_52:
        /*003c*/ 	.word	0x00000000
        /*0040*/ 	.short	0x0001
        /*0042*/ 	.short	0x0008
        /*0044*/ 	.byte	0x00, 0xf5, 0x21, 0x00


	//----- nvinfo : EIATTR_KPARAM_INFO
	.align		4
.L_53:
        /*0048*/ 	.byte	0x04, 0x17
        /*004a*/ 	.short	(.L_55 - .L_54)
.L_54:
        /*004c*/ 	.word	0x00000000
        /*0050*/ 	.short	0x0000
        /*0052*/ 	.short	0x0000
        /*0054*/ 	.byte	0x00, 0xf5, 0x21, 0x00


	//----- nvinfo : EIATTR_SPARSE_MMA_MASK
	.align		4
.L_55:
        /*0058*/ 	.byte	0x03, 0x50
        /*005a*/ 	.short	0x0000


	//----- nvinfo : EIATTR_MAXREG_COUNT
	.align		4
        /*005c*/ 	.byte	0x03, 0x1b
        /*005e*/ 	.short	0x00ff


	//----- nvinfo : EIATTR_MERCURY_ISA_VERSION
	.align		4
        /*0060*/ 	.byte	0x03, 0x5f
        /*0062*/ 	.short	0x0101


	//----- nvinfo : EIATTR_VRC_CTA_INIT_COUNT
	.align		4
        /*0064*/ 	.byte	0x02, 0x4a
	.zero		1
	.zero		1


	//----- nvinfo : EIATTR_EXIT_INSTR_OFFSETS
	.align		4
        /*0068*/ 	.byte	0x04, 0x1c
        /*006a*/ 	.short	(.L_57 - .L_56)


	//   ....[0]....
.L_56:
        /*006c*/ 	.word	0x00000a60


	//   ....[1]....
        /*0070*/ 	.word	0x00000b50


	//----- nvinfo : EIATTR_CBANK_PARAM_SIZE
	.align		4
.L_57:
        /*0074*/ 	.byte	0x03, 0x19
        /*0076*/ 	.short	0x0024


	//----- nvinfo : EIATTR_PARAM_CBANK
	.align		4
        /*0078*/ 	.byte	0x04, 0x0a
        /*007a*/ 	.short	(.L_59 - .L_58)
	.align		4
.L_58:
        /*007c*/ 	.word	index@(.nv.constant0._Z17break_cycle_step2PiS_S_Pfi)
        /*0080*/ 	.short	0x0380
        /*0082*/ 	.short	0x0024


	//----- nvinfo : EIATTR_SW_WAR
	.align		4
.L_59:
        /*0084*/ 	.byte	0x04, 0x36
        /*0086*/ 	.short	(.L_61 - .L_60)
.L_60:
        /*0088*/ 	.word	0x00000008
.L_61:


//--------------------- .nv.info._Z17break_cycle_step1PiS_S_S_S_PfS_S0_ --------------------------
	.section	.nv.info._Z17break_cycle_step1PiS_S_S_S_PfS_S0_,"",@"SHT_CUDA_INFO"
	.sectionflags	@""
	.align	4


	//----- nvinfo : EIATTR_CUDA_API_VERSION
	.align		4
        /*0000*/ 	.byte	0x04, 0x37
        /*0002*/ 	.short	(.L_63 - .L_62)
.L_62:
        /*0004*/ 	.word	0x00000082


	//----- nvinfo : EIATTR_KPARAM_INFO
	.align		4
.L_63:
        /*0008*/ 	.byte	0x04, 0x17
        /*000a*/ 	.short	(.L_65 - .L_64)
.L_64:
        /*000c*/ 	.word	0x00000000
        /*0010*/ 	.short	0x0007
        /*0012*/ 	.short	0x0038
        /*0014*/ 	.byte	0x00, 0xf5, 0x21, 0x00


	//----- nvinfo : EIATTR_KPARAM_INFO
	.align		4
.L_65:
        /*0018*/ 	.byte	0x04, 0x17
        /*001a*/ 	.short	(.L_67 - .L_66)
.L_66:
        /*001c*/ 	.word	0x00000000
        /*0020*/ 	.short	0x0006
        /*0022*/ 	.short	0x0030
        /*0024*/ 	.byte	0x00, 0xf5, 0x21, 0x00


	//----- nvinfo : EIATTR_KPARAM_INFO
	.align		4
.L_67:
        /*0028*/ 	.byte	0x04, 0x17
        /*002a*/ 	.short	(.L_69 - .L_68)
.L_68:
        /*002c*/ 	.word	0x00000000
        /*0030*/ 	.short	0x0005
        /*0032*/ 	.short	0x0028
        /*0034*/ 	.byte	0x00, 0xf5, 0x21, 0x00


	//----- nvinfo : EIATTR_KPARAM_INFO
	.align		4
.L_69:
        /*0038*/ 	.byte	0x04, 0x17
        /*003a*/ 	.short	(.L_71 - .L_70)
.L_70:
        /*003c*/ 	.word	0x00000000
        /*0040*/ 	.short	0x0004
        /*0042*/ 	.short	0x0020
        /*0044*/ 	.byte	0x00, 0xf5, 0x21, 0x00


	//----- nvinfo : EIATTR_KPARAM_INFO
	.align		4
.L_71:
        /*0048*/ 	.byte	0x04, 0x17
        /*004a*/ 	.short	(.L_73 - .L_72)
.L_72:
        /*004c*/ 	.word	0x00000000
        /*0050*/ 	.short	0x0003
        /*0052*/ 	.short	0x0018
        /*0054*/ 	.byte	0x00, 0xf5, 0x21, 0x00


	//----- nvinfo : EIATTR_KPARAM_INFO
	.align		4
.L_73:
        /*0058*/ 	.byte	0x04, 0x17
        /*005a*/ 	.short	(.L_75 - .L_74)
.L_74:
        /*005c*/ 	.word	0x00000000
        /*0060*/ 	.short	0x0002
        /*0062*/ 	.short	0x0010
        /*0064*/ 	.byte	0x00, 0xf5, 0x21, 0x00


	//----- nvinfo : EIATTR_KPARAM_INFO
	.align		4
.L_75:
        /*0068*/ 	.byte	0x04, 0x17
        /*006a*/ 	.short	(.L_77 - .L_76)
.L_76:
        /*006c*/ 	.word	0x00000000
        /*0070*/ 	.short	0x0001
        /*0072*/ 	.short	0x0008
        /*0074*/ 	.byte	0x00, 0xf5, 0x21, 0x00


	//----- nvinfo : EIATTR_KPARAM_INFO
	.align		4
.L_77:
        /*0078*/ 	.byte	0x04, 0x17
        /*007a*/ 	.short	(.L_79 - .L_78)
.L_78:
        /*007c*/ 	.word	0x00000000
        /*0080*/ 	.short	0x0000
        /*0082*/ 	.short	0x0000
        /*0084*/ 	.byte	0x00, 0xf5, 0x21, 0x00


	//----- nvinfo : EIATTR_SPARSE_MMA_MASK
	.align		4
.L_79:
        /*0088*/ 	.byte	0x03, 0x50
        /*008a*/ 	.short	0x0000


	//----- nvinfo : EIATTR_MAXREG_COUNT
	.align		4
        /*008c*/ 	.byte	0x03, 0x1b
        /*008e*/ 	.short	0x00ff


	//----- nvinfo : EIATTR_MERCURY_ISA_VERSION
	.align		4
        /*0090*/ 	.byte	0x03, 0x5f
        /*0092*/ 	.short	0x0101


	//----- nvinfo : EIATTR_VRC_CTA_INIT_COUNT
	.align		4
        /*0094*/ 	.byte	0x02, 0x4a
	.zero		1
	.zero		1


	//----- nvinfo : EIATTR_EXIT_INSTR_OFFSETS
	.align		4
        /*0098*/ 	.byte	0x04, 0x1c
        /*009a*/ 	.short	(.L_81 - .L_80)


	//   ....[0]....
.L_80:
        /*009c*/ 	.word	0x00000170


	//   ....[1]....
        /*00a0*/ 	.word	0x000004c0


	//   ....[2]....
        /*00a4*/ 	.word	0x00000550


	//----- nvinfo : EIATTR_CRS_STACK_SIZE
	.align		4
.L_81:
        /*00a8*/ 	.byte	0x04, 0x1e
        /*00aa*/ 	.short	(.L_83 - .L_82)
.L_82:
        /*00ac*/ 	.word	0x00000000


	//----- nvinfo : EIATTR_CBANK_PARAM_SIZE
	.align		4
.L_83:
        /*00b0*/ 	.byte	0x03, 0x19
        /*00b2*/ 	.short	0x0040


	//----- nvinfo : EIATTR_PARAM_CBANK
	.align		4
        /*00b4*/ 	.byte	0x04, 0x0a
        /*00b6*/ 	.short	(.L_85 - .L_84)
	.align		4
.L_84:
        /*00b8*/ 	.word	index@(.nv.constant0._Z17break_cycle_step1PiS_S_S_S_PfS_S0_)
        /*00bc*/ 	.short	0x0380
        /*00be*/ 	.short	0x0040


	//----- nvinfo : EIATTR_SW_WAR
	.align		4
.L_85:
        /*00c0*/ 	.byte	0x04, 0x36
        /*00c2*/ 	.short	(.L_87 - .L_86)
.L_86:
        /*00c4*/ 	.word	0x00000008
.L_87:


//--------------------- .nv.info._Z17set_core_distancePfS_ifi --------------------------
	.section	.nv.info._Z17set_core_distancePfS_ifi,"",@"SHT_CUDA_INFO"
	.sectionflags	@""
	.align	4


	//----- nvinfo : EIATTR_CUDA_API_VERSION
	.align		4
        /*0000*/ 	.byte	0x04, 0x37
        /*0002*/ 	.short	(.L_89 - .L_88)
.L_88:
        /*0004*/ 	.word	0x00000082


	//----- nvinfo : EIATTR_KPARAM_INFO
	.align		4
.L_89:
        /*0008*/ 	.byte	0x04, 0x17
        /*000a*/ 	.short	(.L_91 - .L_90)
.L_90:
        /*000c*/ 	.word	0x00000000
        /*0010*/ 	.short	0x0004
        /*0012*/ 	.short	0x0018
        /*0014*/ 	.byte	0x00, 0xf0, 0x11, 0x00


	//----- nvinfo : EIATTR_KPARAM_INFO
	.align		4
.L_91:
        /*0018*/ 	.byte	0x04, 0x17
        /*001a*/ 	.short	(.L_93 - .L_92)
.L_92:
        /*001c*/ 	.word	0x00000000
        /*0020*/ 	.short	0x0003
        /*0022*/ 	.short	0x0014
        /*0024*/ 	.byte	0x00, 0xf0, 0x11, 0x00


	//----- nvinfo : EIATTR_KPARAM_INFO
	.align		4
.L_93:
        /*0028*/ 	.byte	0x04, 0x17
        /*002a*/ 	.short	(.L_95 - .L_94)
.L_94:
        /*002c*/ 	.word	0x00000000
        /*0030*/ 	.short	0x0002
        /*0032*/ 	.short	0x0010
        /*0034*/ 	.byte	0x00, 0xf0, 0x11, 0x00


	//----- nvinfo : EIATTR_KPARAM_INFO
	.align		4
.L_95:
        /*0038*/ 	.byte	0x04, 0x17
        /*003a*/ 	.short	(.L_97 - .L_96)
.L_96:
        /*003c*/ 	.word	0x00000000
        /*0040*/ 	.short	0x0001
        /*0042*/ 	.short	0x0008
        /*0044*/ 	.byte	0x00, 0xf5, 0x21, 0x00


	//----- nvinfo : EIATTR_KPARAM_INFO
	.align		4
.L_97:
        /*0048*/ 	.byte	0x04, 0x17
        /*004a*/ 	.short	(.L_99 - .L_98)
.L_98:
        /*004c*/ 	.word	0x00000000
        /*0050*/ 	.short	0x0000
        /*0052*/ 	.short	0x0000
        /*0054*/ 	.byte	0x00, 0xf5, 0x21, 0x00


	//----- nvinfo : EIATTR_SPARSE_MMA_MASK
	.align		4
.L_99:
        /*0058*/ 	.byte	0x03, 0x50
        /*005a*/ 	.short	0x0000


	//----- nvinfo : EIATTR_MAXREG_COUNT
	.align		4
        /*005c*/ 	.byte	0x03, 0x1b
        /*005e*/ 	.short	0x00ff


	//----- nvinfo : EIATTR_MERCURY_ISA_VERSION
	.align		4
        /*0060*/ 	.byte	0x03, 0x5f
        /*0062*/ 	.short	0x0101


	//----- nvinfo : EIATTR_VRC_CTA_INIT_COUNT
	.align		4
        /*0064*/ 	.byte	0x02, 0x4a
	.zero		1
	.zero		1


	//----- nvinfo : EIATTR_EXIT_INSTR_OFFSETS
	.align		4
        /*0068*/ 	.byte	0x04, 0x1c
        /*006a*/ 	.short	(.L_101 - .L_100)


	//   ....[0]....
.L_100:
        /*006c*/ 	.word	0x00000060


	//   ....[1]....
        /*0070*/ 	.word	0x000000b0


	//   ....[2]....
        /*0074*/ 	.word	0x00000920


	//   ....[3]....
        /*0078*/ 	.word	0x00000f40


	//----- nvinfo : EIATTR_CBANK_PARAM_SIZE
	.align		4
.L_101:
        /*007c*/ 	.byte	0x03, 0x19
        /*007e*/ 	.short	0x001c


	//----- nvinfo : EIATTR_PARAM_CBANK
	.align		4
        /*0080*/ 	.byte	0x04, 0x0a
        /*0082*/ 	.short	(.L_103 - .L_102)
	.align		4
.L_102:
        /*0084*/ 	.word	index@(.nv.constant0._Z17set_core_distancePfS_ifi)
        /*0088*/ 	.short	0x0380
        /*008a*/ 	.short	0x001c


	//----- nvinfo : EIATTR_SW_WAR
	.align		4
.L_103:
        /*008c*/ 	.byte	0x04, 0x36
        /*008e*/ 	.short	(.L_105 - .L_104)
.L_104:
        /*0090*/ 	.word	0x00000008
.L_105:


//--------------------- .nv.info._Z23copy_to_euler_neighbourPiPfS0_iS_ --------------------------
	.section	.nv.info._Z23copy_to_euler_neighbourPiPfS0_iS_,"",@"SHT_CUDA_INFO"
	.sectionflags	@""
	.align	4


	//----- nvinfo : EIATTR_CUDA_API_VERSION
	.align		4
        /*0000*/ 	.byte	0x04, 0x37
        /*0002*/ 	.short	(.L_107 - .L_106)
.L_106:
        /*0004*/ 	.word	0x00000082


	//----- nvinfo : EIATTR_KPARAM_INFO
	.align		4
.L_107:
        /*0008*/ 	.byte	0x04, 0x17
        /*000a*/ 	.short	(.L_109 - .L_108)
.L_108:
        /*000c*/ 	.word	0x00000000
        /*0010*/ 	.short	0x0004
        /*0012*/ 	.short	0x0020
        /*0014*/ 	.byte	0x00, 0xf5, 0x21, 0x00


	//----- nvinfo : EIATTR_KPARAM_INFO
	.align		4
.L_109:
        /*0018*/ 	.byte	0x04, 0x17
        /*001a*/ 	.short	(.L_111 - .L_110)
.L_110:
        /*001c*/ 	.word	0x00000000
        /*0020*/ 	.short	0x0003
        /*0022*/ 	.short	0x0018
        /*0024*/ 	.byte	0x00, 0xf0, 0x11, 0x00


	//----- nvinfo : EIATTR_KPARAM_INFO
	.align		4
.L_111:
        /*0028*/ 	.byte	0x04, 0x17
        /*002a*/ 	.short	(.L_113 - .L_112)
.L_112:
        /*002c*/ 	.word	0x00000000
        /*0030*/ 	.short	0x0002
        /*0032*/ 	.short	0x0010
        /*0034*/ 	.byte	0x00, 0xf5, 0x21, 0x00


	//----- nvinfo : EIATTR_KPARAM_INFO
	.align		4
.L_113:
        /*0038*/ 	.byte	0x04, 0x17
        /*003a*/ 	.short	(.L_115 - .L_114)
.L_114:
        /*003c*/ 	.word	0x00000000
        /*0040*/ 	.short	0x0001
        /*0042*/ 	.short	0x0008
        /*0044*/ 	.byte	0x00, 0xf5, 0x21, 0x00


	//----- nvinfo : EIATTR_KPARAM_INFO
	.align		4
.L_115:
        /*0048*/ 	.byte	0x04, 0x17
        /*004a*/ 	.short	(.L_117 - .L_116)
.L_116:
        /*004c*/ 	.word	0x00000000
        /*0050*/ 	.short	0x0000
        /*0052*/ 	.short	0x0000
        /*0054*/ 	.byte	0x00, 0xf5, 0x21, 0x00


	//----- nvinfo : EIATTR_SPARSE_MMA_MASK
	.align		4
.L_117:
        /*0058*/ 	.byte	0x03, 0x50
        /*005a*/ 	.short	0x0000


	//----- nvinfo : EIATTR_MAXREG_COUNT
	.align		4
        /*005c*/ 	.byte	0x03, 0x1b
        /*005e*/ 	.short	0x00ff


	//----- nvinfo : EIATTR_MERCURY_ISA_VERSION
	.align		4
        /*0060*/ 	.byte	0x03, 0x5f
        /*0062*/ 	.short	0x0101


	//----- nvinfo : EIATTR_VRC_CTA_INIT_COUNT
	.align		4
        /*0064*/ 	.byte	0x02, 0x4a
	.zero		1
	.zero		1


	//----- nvinfo : EIATTR_EXIT_INSTR_OFFSETS
	.align		4
        /*0068*/ 	.byte	0x04, 0x1c
        /*006a*/ 	.short	(.L_119 - .L_118)


	//   ....[0]....
.L_118:
        /*006c*/ 	.word	0x00000120


	//   ....[1]....
        /*0070*/ 	.word	0x000004f0


	//----- nvinfo : EIATTR_CRS_STACK_SIZE
	.align		4
.L_119:
        /*0074*/ 	.byte	0x04, 0x1e
        /*0076*/ 	.short	(.L_121 - .L_120)
.L_120:
        /*0078*/ 	.word	0x00000000


	//----- nvinfo : EIATTR_CBANK_PARAM_SIZE
	.align		4
.L_121:
        /*007c*/ 	.byte	0x03, 0x19
        /*007e*/ 	.short	0x0028


	//----- nvinfo : EIATTR_PARAM_CBANK
	.align		4
        /*0080*/ 	.byte	0x04, 0x0a
        /*0082*/ 	.short	(.L_123 - .L_122)
	.align		4
.L_122:
        /*0084*/ 	.word	index@(.nv.constant0._Z23copy_to_euler_neighbourPiPfS0_iS_)
        /*0088*/ 	.short	0x0380
        /*008a*/ 	.short	0x0028


	//----- nvinfo : EIATTR_SW_WAR
	.align		4
.L_123:
        /*008c*/ 	.byte	0x04, 0x36
        /*008e*/ 	.short	(.L_125 - .L_124)
.L_124:
        /*0090*/ 	.word	0x00000008
.L_125:


//--------------------- .nv.info._Z10is_in_epsiPfPiS0_ifi --------------------------
	.section	.nv.info._Z10is_in_epsiPfPiS0_ifi,"",@"SHT_CUDA_INFO"
	.sectionflags	@""
	.align	4


	//----- nvinfo : EIATTR_CUDA_API_VERSION
	.align		4
        /*0000*/ 	.byte	0x04, 0x37
        /*0002*/ 	.short	(.L_127 - .L_126)
.L_126:
        /*0004*/ 	.word	0x00000082


	//----- nvinfo : EIATTR_KPARAM_INFO
	.align		4
.L_127:
        /*0008*/ 	.byte	0x04, 0x17
        /*000a*/ 	.short	(.L_129 - .L_128)
.L_128:
        /*000c*/ 	.word	0x00000000
        /*0010*/ 	.short	0x0005
        /*0012*/ 	.short	0x0020
        /*0014*/ 	.byte	0x00, 0xf0, 0x11, 0x00


	//----- nvinfo : EIATTR_KPARAM_INFO
	.align		4
.L_129:
        /*0018*/ 	.byte	0x04, 0x17
        /*001a*/ 	.short	(.L_131 - .L_130)
.L_130:
        /*001c*/ 	.word	0x00000000
        /*0020*/ 	.short	0x0004
        /*0022*/ 	.short	0x001c
        /*0024*/ 	.byte	0x00, 0xf0, 0x11, 0x00


	//----- nvinfo : EIATTR_KPARAM_INFO
	.align		4
.L_131:
        /*0028*/ 	.byte	0x04, 0x17
        /*002a*/ 	.short	(.L_133 - .L_132)
.L_132:
        /*002c*/ 	.word	0x00000000
        /*0030*/ 	.short	0x0003
        /*0032*/ 	.short	0x0018
        /*0034*/ 	.byte	0x00, 0xf0, 0x11, 0x00


	//----- nvinfo : EIATTR_KPARAM_INFO
	.align		4
.L_133:
        /*0038*/ 	.byte	0x04, 0x17
        /*003a*/ 	.short	(.L_135 - .L_134)
.L_134:
        /*003c*/ 	.word	0x00000000
        /*0040*/ 	.short	0x0002
        /*0042*/ 	.short	0x0010
        /*0044*/ 	.byte	0x00, 0xf5, 0x21, 0x00


	//----- nvinfo : EIATTR_KPARAM_INFO
	.align		4
.L_135:
        /*0048*/ 	.byte	0x04, 0x17
        /*004a*/ 	.short	(.L_137 - .L_136)
.L_136:
        /*004c*/ 	.word	0x00000000
        /*0050*/ 	.short	0x0001
        /*0052*/ 	.short	0x0008
        /*0054*/ 	.byte	0x00, 0xf5, 0x21, 0x00


	//----- nvinfo : EIATTR_KPARAM_INFO
	.align		4
.L_137:
        /*0058*/ 	.byte	0x04, 0x17
        /*005a*/ 	.short	(.L_139 - .L_138)
.L_138:
        /*005c*/ 	.word	0x00000000
        /*0060*/ 	.short	0x0000
        /*0062*/ 	.short	0x0000
        /*0064*/ 	.byte	0x00, 0xf5, 0x21, 0x00


	//----- nvinfo : EIATTR_SPARSE_MMA_MASK
	.align		4
.L_139:
        /*0068*/ 	.byte	0x03, 0x50
        /*006a*/ 	.short	0x0000


	//----- nvinfo : EIATTR_MAXREG_COUNT
	.align		4
        /*006c*/ 	.byte	0x03, 0x1b
        /*006e*/ 	.short	0x00ff


	//----- nvinfo : EIATTR_MERCURY_ISA_VERSION
	.align		4
        /*0070*/ 	.byte	0x03, 0x5f
        /*0072*/ 	.short	0x0101


	//----- nvinfo : EIATTR_INT_WARP_WIDE_INSTR_OFFSETS
	.align		4
        /*0074*/ 	.byte	0x04, 0x31
        /*0076*/ 	.short	(.L_141 - .L_140)


	//   ....[0]....
.L_140:
        /*0078*/ 	.word	0x00000260


	//----- nvinfo : EIATTR_VRC_CTA_INIT_COUNT
	.align		4
.L_141:
        /*007c*/ 	.byte	0x02, 0x4a
	.zero		1
	.zero		1


	//----- nvinfo : EIATTR_EXIT_INSTR_OFFSETS
	.align		4
        /*0080*/ 	.byte	0x04, 0x1c
        /*0082*/ 	.short	(.L_143 - .L_142)


	//   ....[0]....
.L_142:
        /*0084*/ 	.word	0x00000130


	//   ....[1]....
        /*0088*/ 	.word	0x00000340


	//----- nvinfo : EIATTR_CRS_STACK_SIZE
	.align		4
.L_143:
        /*008c*/ 	.byte	0x04, 0x1e
        /*008e*/ 	.short	(.L_145 - .L_144)
.L_144:
        /*0090*/ 	.word	0x00000000


	//----- nvinfo : EIATTR_CBANK_PARAM_SIZE
	.align		4
.L_145:
        /*0094*/ 	.byte	0x03, 0x19
        /*0096*/ 	.short	0x0024


	//----- nvinfo : EIATTR_PARAM_CBANK
	.align		4
        /*0098*/ 	.byte	0x04, 0x0a
        /*009a*/ 	.short	(.L_147 - .L_146)
	.align		4
.L_146:
        /*009c*/ 	.word	index@(.nv.constant0._Z10is_in_epsiPfPiS0_ifi)
        /*00a0*/ 	.short	0x0380
        /*00a2*/ 	.short	0x0024


	//----- nvinfo : EIATTR_SW_WAR
	.align		4
.L_147:
        /*00a4*/ 	.byte	0x04, 0x36
        /*00a6*/ 	.short	(.L_149 - .L_148)
.L_148:
        /*00a8*/ 	.word	0x00000008
.L_149:


//--------------------- .nv.info._Z10is_in_epsiPfPiifi --------------------------
	.section	.nv.info._Z10is_in_epsiPfPiifi,"",@"SHT_CUDA_INFO"
	.sectionflags	@""
	.align	4


	//----- nvinfo : EIATTR_CUDA_API_VERSION
	.align		4
        /*0000*/ 	.byte	0x04, 0x37
        /*0002*/ 	.short	(.L_151 - .L_150)
.L_150:
        /*0004*/ 	.word	0x00000082


	//----- nvinfo : EIATTR_KPARAM_INFO
	.align		4
.L_151:
        /*0008*/ 	.byte	0x04, 0x17
        /*000a*/ 	.short	(.L_153 - .L_152)
.L_152:
        /*000c*/ 	.word	0x00000000
        /*0010*/ 	.short	0x0004
        /*0012*/ 	.short	0x0018
        /*0014*/ 	.byte	0x00, 0xf0, 0x11, 0x00


	//----- nvinfo : EIATTR_KPARAM_INFO
	.align		4
.L_153:
        /*0018*/ 	.byte	0x04, 0x17
        /*001a*/ 	.short	(.L_155 - .L_154)
.L_154:
        /*001c*/ 	.word	0x00000000
        /*0020*/ 	.short	0x0003
        /*0022*/ 	.short	0x0014
        /*0024*/ 	.byte	0x00, 0xf0, 0x11, 0x00


	//----- nvinfo : EIATTR_KPARAM_INFO
	.align		4
.L_155:
        /*0028*/ 	.byte	0x04, 0x17
        /*002a*/ 	.short	(.L_157 - .L_156)
.L_156:
        /*002c*/ 	.word	0x00000000
        /*0030*/ 	.short	0x0002
        /*0032*/ 	.short	0x0010
        /*0034*/ 	.byte	0x00, 0xf0, 0x11, 0x00


	//----- nvinfo : EIATTR_KPARAM_INFO
	.align		4
.L_157:
        /*0038*/ 	.byte	0x04, 0x17
        /*003a*/ 	.short	(.L_159 - .L_158)
.L_158:
        /*003c*/ 	.word	0x00000000
        /*0040*/ 	.short	0x0001
        /*0042*/ 	.short	0x0008
        /*0044*/ 	.byte	0x00, 0xf5, 0x21, 0x00


	//----- nvinfo : EIATTR_KPARAM_INFO
	.align		4
.L_159:
        /*0048*/ 	.byte	0x04, 0x17
        /*004a*/ 	.short	(.L_161 - .L_160)
.L_160:
        /*004c*/ 	.word	0x00000000
        /*0050*/ 	.short	0x0000
        /*0052*/ 	.short	0x0000
        /*0054*/ 	.byte	0x00, 0xf5, 0x21, 0x00


	//----- nvinfo : EIATTR_SPARSE_MMA_MASK
	.align		4
.L_161:
        /*0058*/ 	.byte	0x03, 0x50
        /*005a*/ 	.short	0x0000


	//----- nvinfo : EIATTR_MAXREG_COUNT
	.align		4
        /*005c*/ 	.byte	0x03, 0x1b
        /*005e*/ 	.short	0x00ff


	//----- nvinfo : EIATTR_MERCURY_ISA_VERSION
	.align		4
        /*0060*/ 	.byte	0x03, 0x5f
        /*0062*/ 	.short	0x0101


	//----- nvinfo : EIATTR_INT_WARP_WIDE_INSTR_OFFSETS
	.align		4
        /*0064*/ 	.byte	0x04, 0x31
        /*0066*/ 	.short	(.L_163 - .L_162)


	//   ....[0]....
.L_162:
        /*0068*/ 	.word	0x00000210


	//----- nvinfo : EIATTR_VRC_CTA_INIT_COUNT
	.align		4
.L_163:
        /*006c*/ 	.byte	0x02, 0x4a
	.zero		1
	.zero		1


	//----- nvinfo : EIATTR_EXIT_INSTR_OFFSETS
	.align		4
        /*0070*/ 	.byte	0x04, 0x1c
        /*0072*/ 	.short	(.L_165 - .L_164)


	//   ....[0]....
.L_164:
        /*0074*/ 	.word	0x00000130


	//   ....[1]....
        /*0078*/ 	.word	0x000002b0


	//----- nvinfo : EIATTR_CRS_STACK_SIZE
	.align		4
.L_165:
        /*007c*/ 	.byte	0x04, 0x1e
        /*007e*/ 	.short	(.L_167 - .L_166)
.L_166:
        /*0080*/ 	.word	0x00000000


	//----- nvinfo : EIATTR_CBANK_PARAM_SIZE
	.align		4
.L_167:
        /*0084*/ 	.byte	0x03, 0x19
        /*0086*/ 	.short	0x001c


	//----- nvinfo : EIATTR_PARAM_CBANK
	.align		4
        /*0088*/ 	.byte	0x04, 0x0a
        /*008a*/ 	.short	(.L_169 - .L_168)
	.align		4
.L_168:
        /*008c*/ 	.word	index@(.nv.constant0._Z10is_in_epsiPfPiifi)
        /*0090*/ 	.short	0x0380
        /*0092*/ 	.short	0x001c


	//----- nvinfo : EIATTR_SW_WAR
	.align		4
.L_169:
        /*0094*/ 	.byte	0x04, 0x36
        /*0096*/ 	.short	(.L_171 - .L_170)
.L_170:
        /*0098*/ 	.word	0x00000008
.L_171:


//--------------------- .nv.info._Z14Euler_distancePfS_ii --------------------------
	.section	.nv.info._Z14Euler_distancePfS_ii,"",@"SHT_CUDA_INFO"
	.sectionflags	@""
	.align	4


	//----- nvinfo : EIATTR_CUDA_API_VERSION
	.align		4
        /*0000*/ 	.byte	0x04, 0x37
        /*0002*/ 	.short	(.L_173 - .L_172)
.L_172:
        /*0004*/ 	.word	0x00000082


	//----- nvinfo : EIATTR_KPARAM_INFO
	.align		4
.L_173:
        /*0008*/ 	.byte	0x04, 0x17
        /*000a*/ 	.short	(.L_175 - .L_174)
.L_174:
        /*000c*/ 	.word	0x00000000
        /*0010*/ 	.short	0x0003
        /*0012*/ 	.short	0x0014
        /*0014*/ 	.byte	0x00, 0xf0, 0x11, 0x00


	//----- nvinfo : EIATTR_KPARAM_INFO
	.align		4
.L_175:
        /*0018*/ 	.byte	0x04, 0x17
        /*001a*/ 	.short	(.L_177 - .L_176)
.L_176:
        /*001c*/ 	.word	0x00000000
        /*0020*/ 	.short	0x0002
        /*0022*/ 	.short	0x0010
        /*0024*/ 	.byte	0x00, 0xf0, 0x11, 0x00


	//----- nvinfo : EIATTR_KPARAM_INFO
	.align		4
.L_177:
        /*0028*/ 	.byte	0x04, 0x17
        /*002a*/ 	.short	(.L_179 - .L_178)
.L_178:
        /*002c*/ 	.word	0x00000000
        /*0030*/ 	.short	0x0001
        /*0032*/ 	.short	0x0008
        /*0034*/ 	.byte	0x00, 0xf5, 0x21, 0x00


	//----- nvinfo : EIATTR_KPARAM_INFO
	.align		4
.L_179:
        /*0038*/ 	.byte	0x04, 0x17
        /*003a*/ 	.short	(.L_181 - .L_180)
.L_180:
        /*003c*/ 	.word	0x00000000
        /*0040*/ 	.short	0x0000
        /*0042*/ 	.short	0x0000
        /*0044*/ 	.byte	0x00, 0xf5, 0x21, 0x00


	//----- nvinfo : EIATTR_SPARSE_MMA_MASK
	.align		4
.L_181:
        /*0048*/ 	.byte	0x03, 0x50
        /*004a*/ 	.short	0x0000


	//----- nvinfo : EIATTR_MAXREG_COUNT
	.align		4
        /*004c*/ 	.byte	0x03, 0x1b
        /*004e*/ 	.short	0x00ff


	//----- nvinfo : EIATTR_MERCURY_ISA_VERSION
	.align		4
        /*0050*/ 	.byte	0x03, 0x5f
        /*0052*/ 	.short	0x0101


	//----- nvinfo : EIATTR_VRC_CTA_INIT_COUNT
	.align		4
        /*0054*/ 	.byte	0x02, 0x4a
	.zero		1
	.zero		1


	//----- nvinfo : EIATTR_EXIT_INSTR_OFFSETS
	.align		4
        /*0058*/ 	.byte	0x04, 0x1c
        /*005a*/ 	.short	(.L_183 - .L_182)


	//   ....[0]....
.L_182:
        /*005c*/ 	.word	0x000000e0


	//   ....[1]....
        /*0060*/ 	.word	0x00000620


	//   ....[2]....
        /*0064*/ 	.word	0x00000cb0


	//----- nvinfo : EIATTR_CRS_STACK_SIZE
	.align		4
.L_183:
        /*0068*/ 	.byte	0x04, 0x1e
        /*006a*/ 	.short	(.L_185 - .L_184)
.L_184:
        /*006c*/ 	.word	0x00000000


	//----- nvinfo : EIATTR_CBANK_PARAM_SIZE
	.align		4
.L_185:
        /*0070*/ 	.byte	0x03, 0x19
        /*0072*/ 	.short	0x0018


	//----- nvinfo : EIATTR_PARAM_CBANK
	.align		4
        /*0074*/ 	.byte	0x04, 0x0a
        /*0076*/ 	.short	(.L_187 - .L_186)
	.align		4
.L_186:
        /*0078*/ 	.word	index@(.nv.constant0._Z14Euler_distancePfS_ii)
        /*007c*/ 	.short	0x0380
        /*007e*/ 	.short	0x0018


	//----- nvinfo : EIATTR_SW_WAR
	.align		4
.L_187:
        /*0080*/ 	.byte	0x04, 0x36
        /*0082*/ 	.short	(.L_189 - .L_188)
.L_188:
        /*0084*/ 	.word	0x00000008
.L_189:


//--------------------- .nv.callgraph             --------------------------
	.section	.nv.callgraph,"",@"SHT_CUDA_CALLGRAPH"
	.align	4
	.sectionentsize	8
	.align		4
        /*0000*/ 	.word	0x00000000
	.align		4
        /*0004*/ 	.word	0xffffffff
	.align		4
        /*0008*/ 	.word	0x00000000
	.align		4
        /*000c*/ 	.word	0xfffffffe
	.align		4
        /*0010*/ 	.word	0x00000000
	.align		4
        /*0014*/ 	.word	0xfffffffd
	.align		4
        /*0018*/ 	.word	0x00000000
	.align		4
        /*001c*/ 	.word	0xfffffffc


//--------------------- .text._Z17break_cycle_step2PiS_S_Pfi --------------------------
	.section	.text._Z17break_cycle_step2PiS_S_Pfi,"ax",@progbits
	.align	128
        .global         _Z17break_cycle_step2PiS_S_Pfi
        .type           _Z17break_cycle_step2PiS_S_Pfi,@function
        .size           _Z17break_cycle_step2PiS_S_Pfi,(.L_x_61 - _Z17break_cycle_step2PiS_S_Pfi)
        .other          _Z17break_cycle_step2PiS_S_Pfi,@"STO_CUDA_ENTRY STV_DEFAULT"
_Z17break_cycle_step2PiS_S_Pfi:
.text._Z17break_cycle_step2PiS_S_Pfi:
[----:B------:R-:W-:Y:S08]  /*0000*/  LDC R1, c[0x0][0x37c] ;  /* 0x0000df00ff017b82 */ /* 0x000ff00000000800 */
[----:B------:R-:W0:Y:S01]  /*0010*/  LDC R7, c[0x0][0x3a0] ;  /* 0x0000e800ff077b82 */ /* 0x000e220000000800 */
[----:B------:R-:W-:Y:S01]  /*0020*/  IMAD.MOV.U32 R0, RZ, RZ, RZ ;  /* 0x000000ffff007224 */ /* 0x000fe200078e00ff */
[----:B------:R-:W1:Y:S06]  /*0030*/  LDCU.64 UR6, c[0x0][0x358] ;  /* 0x00006b00ff0677ac */ /* 0x000e6c0008000a00 */
[----:B------:R-:W2:Y:S02]  /*0040*/  LDC.64 R4, c[0x0][0x398] ;  /* 0x0000e600ff047b82 */ /* 0x000ea40000000a00 */
.L_x_0:
[----:B------:R-:W-:-:S04]  /*0050*/  IMAD.SHL.U32 R3, R0, 0x2, RZ ;  /* 0x0000000200037824 */ /* 0x000fc800078e00ff */
[----:B--2---:R-:W-:-:S06]  /*0060*/  IMAD.WIDE.U32 R2, R3, 0x4, R4 ;  /* 0x0000000403027825 */ /* 0x004fcc00078e0004 */
[----:B-1----:R-:W2:Y:S01]  /*0070*/  LDG.E R2, desc[UR6][R2.64] ;  /* 0x0000000602027981 */ /* 0x002ea2000c1e1900 */
[C---:B0-----:R-:W-:Y:S01]  /*0080*/  ISETP.LT.AND P1, PT, R0.reuse, R7, PT ;  /* 0x000000070000720c */ /* 0x041fe20003f21270 */
[----:B------:R-:W-:Y:S02]  /*0090*/  IMAD.MOV.U32 R6, RZ, RZ, R0 ;  /* 0x000000ffff067224 */ /* 0x000fe400078e0000 */
[----:B------:R-:W-:Y:S01]  /*00a0*/  VIADD R0, R0, 0x1 ;  /* 0x0000000100007836 */ /* 0x000fe20000000000 */
[----:B--2---:R-:W-:-:S13]  /*00b0*/  FSETP.GEU.AND P0, PT, R2, RZ, PT ;  /* 0x000000ff0200720b */ /* 0x004fda0003f0e000 */
[----:B------:R-:W-:Y:S05]  /*00c0*/  @!P0 BRA P1, `(.L_x_0) ;  /* 0xfffffffc00e08947 */ /* 0x000fea000083ffff */
[----:B------:R-:W-:Y:S02]  /*00d0*/  ISETP.GE.AND P1, PT, R7, 0x1, PT ;  /* 0x000000010700780c */ /* 0x000fe40003f26270 */
[----:B------:R-:W-:Y:S02]  /*00e0*/  CS2R R4, SRZ ;  /* 0x0000000000047805 */ /* 0x000fe4000001ff00 */
[----:B------:R-:W-:-:S04]  /*00f0*/  ISETP.NE.AND P0, PT, R6, R7, PT ;  /* 0x000000070600720c */ /* 0x000fc80003f05270 */
[----:B------:R-:W-:-:S05]  /*0100*/  SEL R0, R6, 0xffffffff, P0 ;  /* 0xffffffff06007807 */ /* 0x000fca0000000000 */
[----:B------:R-:W-:Y:S05]  /*0110*/  @!P1 BRA `(.L_x_1) ;  /* 0x0000000800289947 */ /* 0x000fea0003800000 */
[C---:B------:R-:W-:Y:S02]  /*0120*/  ISETP.GE.U32.AND P1, PT, R7.reuse, 0x4, PT ;  /* 0x000000040700780c */ /* 0x040fe40003f26070 */
[----:B------:R-:W-:Y:S02]  /*0130*/  CS2R R4, SRZ ;  /* 0x0000000000047805 */ /* 0x000fe4000001ff00 */
[----:B------:R-:W-:-:S04]  /*0140*/  LOP3.LUT R18, R7, 0x3, RZ, 0xc0, !PT ;  /* 0x0000000307127812 */ /* 0x000fc800078ec0ff */
[----:B------:R-:W-:-:S05]  /*0150*/  ISETP.NE.AND P0, PT, R18, RZ, PT ;  /* 0x000000ff1200720c */ /* 0x000fca0003f05270 */
[----:B------:R-:W-:Y:S08]  /*0160*/  @!P1 BRA `(.L_x_2) ;  /* 0x0000000400389947 */ /* 0x000ff00003800000 */
[----:B------:R-:W0:Y:S01]  /*0170*/  LDCU.64 UR4, c[0x0][0x398] ;  /* 0x00007300ff0477ac */ /* 0x000e220008000a00 */
[----:B------:R-:W-:Y:S01]  /*0180*/  LOP3.LUT R5, R7, 0x7ffffffc, RZ, 0xc0, !PT ;  /* 0x7ffffffc07057812 */ /* 0x000fe200078ec0ff */
[----:B------:R-:W-:Y:S02]  /*0190*/  IMAD.MOV.U32 R4, RZ, RZ, RZ ;  /* 0x000000ffff047224 */ /* 0x000fe400078e00ff */
[----:B------:R-:W-:Y:S02]  /*01a0*/  IMAD.MOV.U32 R7, RZ, RZ, 0x1 ;  /* 0x00000001ff077424 */ /* 0x000fe400078e00ff */
[----:B------:R-:W-:Y:S01]  /*01b0*/  IMAD.MOV R6, RZ, RZ, -R5 ;  /* 0x000000ffff067224 */ /* 0x000fe200078e0a05 */
[----:B0-----:R-:W-:-:S04]  /*01c0*/  UIADD3 UR4, UP0, UPT, UR4, 0x10, URZ ;  /* 0x0000001004047890 */ /* 0x001fc8000ff1e0ff */
[----:B------:R-:W-:Y:S02]  /*01d0*/  UIADD3.X UR5, UPT, UPT, URZ, UR5, URZ, UP0, !UPT ;  /* 0x00000005ff057290 */ /* 0x000fe400087fe4ff */
[----:B------:R-:W-:-:S04]  /*01e0*/  IMAD.U32 R2, RZ, RZ, UR4 ;  /* 0x00000004ff027e24 */ /* 0x000fc8000f8e00ff */
[----:B------:R-:W-:-:S07]  /*01f0*/  IMAD.U32 R3, RZ, RZ, UR5 ;  /* 0x00000005ff037e24 */ /* 0x000fce000f8e00ff */
.L_x_3:
[----:B------:R-:W2:Y:S04]  /*0200*/  LDG.E R21, desc[UR6][R2.64+-0x10] ;  /* 0xfffff00602157981 */ /* 0x000ea8000c1e1900 */
[----:B------:R-:W3:Y:S01]  /*0210*/  LDG.E R8, desc[UR6][R2.64+-0x8] ;  /* 0xfffff80602087981 */ /* 0x000ee2000c1e1900 */
[C---:B--2---:R-:W-:Y:S02]  /*0220*/  FSETP.GEU.AND P6, PT, R21.reuse, RZ, PT ;  /* 0x000000ff1500720b */ /* 0x044fe40003fce000 */
[----:B------:R-:W-:-:S11]  /*0230*/  FSETP.GT.AND P5, PT, R21, RZ, PT ;  /* 0x000000ff1500720b */ /* 0x000fd60003fa4000 */
[----:B------:R-:W0:Y:S08]  /*0240*/  @!P6 LDC.64 R16, c[0x0][0x398] ;  /* 0x0000e600ff10eb82 */ /* 0x000e300000000a00 */
[----:B------:R-:W1:Y:S01]  /*0250*/  @P5 LDC.64 R14, c[0x0][0x398] ;  /* 0x0000e600ff0e5b82 */ /* 0x000e620000000a00 */
[----:B------:R-:W-:Y:S02]  /*0260*/  @!P6 IMAD.SHL.U32 R11, R4, 0x2, RZ ;  /* 0x00000002040be824 */ /* 0x000fe400078e00ff */
[----:B------:R-:W-:-:S02]  /*0270*/  @P5 IMAD.SHL.U32 R9, R0, 0x2, RZ ;  /* 0x0000000200095824 */ /* 0x000fc400078e00ff */
[----:B0-----:R-:W-:-:S06]  /*0280*/  @!P6 IMAD.WIDE.U32 R16, R11, 0x4, R16 ;  /* 0x000000040b10e825 */ /* 0x001fcc00078e0010 */
[----:B------:R-:W2:Y:S01]  /*0290*/  @!P6 LDG.E R16, desc[UR6][R16.64] ;  /* 0x000000061010e981 */ /* 0x000ea2000c1e1900 */
[----:B-1----:R-:W-:Y:S01]  /*02a0*/  @P5 IMAD.WIDE R14, R9, 0x4, R14 ;  /* 0x00000004090e5825 */ /* 0x002fe200078e020e */
[C---:B---3--:R-:W-:Y:S02]  /*02b0*/  FSETP.GEU.AND P4, PT, R8.reuse, RZ, PT ;  /* 0x000000ff0800720b */ /* 0x048fe40003f8e000 */
[----:B------:R-:W3:Y:S04]  /*02c0*/  LDG.E R9, desc[UR6][R2.64] ;  /* 0x0000000602097981 */ /* 0x000ee8000c1e1900 */
[----:B------:R-:W4:Y:S01]  /*02d0*/  @P5 LDG.E R14, desc[UR6][R14.64] ;  /* 0x000000060e0e5981 */ /* 0x000f22000c1e1900 */
[----:B------:R-:W-:-:S06]  /*02e0*/  FSETP.GT.AND P3, PT, R8, RZ, PT ;  /* 0x000000ff0800720b */ /* 0x000fcc0003f64000 */
[----:B------:R-:W0:Y:S08]  /*02f0*/  @!P4 LDC.64 R12, c[0x0][0x398] ;  /* 0x0000e600ff0ccb82 */ /* 0x000e300000000a00 */
[----:B------:R-:W1:Y:S01]  /*0300*/  @P3 LDC.64 R10, c[0x0][0x398] ;  /* 0x0000e600ff0a3b82 */ /* 0x000e620000000a00 */
[----:B------:R-:W-:Y:S01]  /*0310*/  VIADD R19, R7, 0xffffffff ;  /* 0xffffffff07137836 */ /* 0x000fe20000000000 */
[----:B--2---:R-:W-:-:S04]  /*0320*/  @!P6 FSETP.GT.AND P2, PT, R16, R21, PT ;  /* 0x000000151000e20b */ /* 0x004fc80003f44000 */
[----:B------:R-:W-:Y:S02]  /*0330*/  @!P6 SEL R4, R19, R4, P2 ;  /* 0x000000041304e207 */ /* 0x000fe40001000000 */
[----:B----4-:R-:W-:-:S04]  /*0340*/  @P5 FSETP.GT.AND P1, PT, R14, R21, PT ;  /* 0x000000150e00520b */ /* 0x010fc80003f24000 */
[----:B------:R-:W-:Y:S01]  /*0350*/  @P5 SEL R0, R19, R0, P1 ;  /* 0x0000000013005207 */ /* 0x000fe20000800000 */
[----:B------:R-:W-:-:S04]  /*0360*/  @!P4 IMAD.SHL.U32 R21, R4, 0x2, RZ ;  /* 0x000000020415c824 */ /* 0x000fc800078e00ff */
[----:B------:R-:W-:Y:S02]  /*0370*/  @P3 IMAD.SHL.U32 R17, R0, 0x2, RZ ;  /* 0x0000000200113824 */ /* 0x000fe400078e00ff */
[----:B0-----:R-:W-:Y:S01]  /*0380*/  @!P4 IMAD.WIDE.U32 R20, R21, 0x4, R12 ;  /* 0x000000041514c825 */ /* 0x001fe200078e000c */
[----:B---3--:R-:W-:Y:S01]  /*0390*/  FSETP.GEU.AND P1, PT, R9, RZ, PT ;  /* 0x000000ff0900720b */ /* 0x008fe20003f2e000 */
[----:B------:R-:W2:Y:S02]  /*03a0*/  LDG.E R12, desc[UR6][R2.64+0x8] ;  /* 0x00000806020c7981 */ /* 0x000ea4000c1e1900 */
[----:B-1----:R-:W-:Y:S02]  /*03b0*/  @P3 IMAD.WIDE R16, R17, 0x4, R10 ;  /* 0x0000000411103825 */ /* 0x002fe400078e020a */
[----:B------:R-:W3:Y:S04]  /*03c0*/  @!P4 LDG.E R21, desc[UR6][R20.64] ;  /* 0x000000061415c981 */ /* 0x000ee8000c1e1900 */
[----:B------:R-:W4:Y:S01]  /*03d0*/  @P3 LDG.E R17, desc[UR6][R16.64] ;  /* 0x0000000610113981 */ /* 0x000f22000c1e1900 */
[----:B------:R-:W-:-:S03]  /*03e0*/  FSETP.GT.AND P2, PT, R9, RZ, PT ;  /* 0x000000ff0900720b */ /* 0x000fc60003f44000 */
[----:B------:R-:W0:Y:S10]  /*03f0*/  @!P1 LDC.64 R14, c[0x0][0x398] ;  /* 0x0000e600ff0e9b82 */ /* 0x000e340000000a00 */
[----:B------:R-:W1:Y:S01]  /*0400*/  @P2 LDC.64 R10, c[0x0][0x398] ;  /* 0x0000e600ff0a2b82 */ /* 0x000e620000000a00 */
[----:B---3--:R-:W-:-:S02]  /*0410*/  @!P4 FSETP.GT.AND P6, PT, R21, R8, PT ;  /* 0x000000081500c20b */ /* 0x008fc40003fc4000 */
[----:B----4-:R-:W-:Y:S02]  /*0420*/  @P3 FSETP.GT.AND P5, PT, R17, R8, PT ;  /* 0x000000081100320b */ /* 0x010fe40003fa4000 */
[C---:B------:R-:W-:Y:S02]  /*0430*/  @!P4 SEL R4, R7.reuse, R4, P6 ;  /* 0x000000040704c207 */ /* 0x040fe40003000000 */
[----:B------:R-:W-:-:S03]  /*0440*/  @P3 SEL R0, R7, R0, P5 ;  /* 0x0000000007003207 */ /* 0x000fc60002800000 */
[----:B------:R-:W-:Y:S02]  /*0450*/  @!P1 IMAD.SHL.U32 R21, R4, 0x2, RZ ;  /* 0x0000000204159824 */ /* 0x000fe400078e00ff */
[----:B------:R-:W-:Y:S02]  /*0460*/  @P2 IMAD.SHL.U32 R17, R0, 0x2, RZ ;  /* 0x0000000200112824 */ /* 0x000fe400078e00ff */
[----:B0-----:R-:W-:-:S04]  /*0470*/  @!P1 IMAD.WIDE.U32 R20, R21, 0x4, R14 ;  /* 0x0000000415149825 */ /* 0x001fc800078e000e */
[----:B-1----:R-:W-:Y:S02]  /*0480*/  @P2 IMAD.WIDE R16, R17, 0x4, R10 ;  /* 0x0000000411102825 */ /* 0x002fe400078e020a */
[----:B------:R-:W3:Y:S04]  /*0490*/  @!P1 LDG.E R20, desc[UR6][R20.64] ;  /* 0x0000000614149981 */ /* 0x000ee8000c1e1900 */
[----:B------:R-:W4:Y:S01]  /*04a0*/  @P2 LDG.E R16, desc[UR6][R16.64] ;  /* 0x0000000610102981 */ /* 0x000f22000c1e1900 */
[C---:B--2---:R-:W-:Y:S02]  /*04b0*/  FSETP.GEU.AND P3, PT, R12.reuse, RZ, PT ;  /* 0x000000ff0c00720b */ /* 0x044fe40003f6e000 */
[----:B------:R-:W-:Y:S01]  /*04c0*/  FSETP.GT.AND P4, PT, R12, RZ, PT ;  /* 0x000000ff0c00720b */ /* 0x000fe20003f84000 */
[----:B------:R-:W-:-:S10]  /*04d0*/  VIADD R13, R7, 0x1 ;  /* 0x00000001070d7836 */ /* 0x000fd40000000000 */
[----:B------:R-:W0:Y:S08]  /*04e0*/  @!P3 LDC.64 R14, c[0x0][0x398] ;  /* 0x0000e600ff0ebb82 */ /* 0x000e300000000a00 */
[----:B------:R-:W1:Y:S01]  /*04f0*/  @P4 LDC.64 R10, c[0x0][0x398] ;  /* 0x0000e600ff0a4b82 */ /* 0x000e620000000a00 */
[-C--:B---3--:R-:W-:Y:S02]  /*0500*/  @!P1 FSETP.GT.AND P6, PT, R20, R9.reuse, PT ;  /* 0x000000091400920b */ /* 0x088fe40003fc4000 */
[----:B----4-:R-:W-:-:S02]  /*0510*/  @P2 FSETP.GT.AND P5, PT, R16, R9, PT ;  /* 0x000000091000220b */ /* 0x010fc40003fa4000 */
[C---:B------:R-:W-:Y:S02]  /*0520*/  @!P1 SEL R4, R13.reuse, R4, P6 ;  /* 0x000000040d049207 */ /* 0x040fe40003000000 */
[----:B------:R-:W-:-:S03]  /*0530*/  @P2 SEL R0, R13, R0, P5 ;  /* 0x000000000d002207 */ /* 0x000fc60002800000 */
[----:B------:R-:W-:Y:S02]  /*0540*/  @!P3 IMAD.SHL.U32 R13, R4, 0x2, RZ ;  /* 0x00000002040db824 */ /* 0x000fe400078e00ff */
[----:B------:R-:W-:Y:S02]  /*0550*/  @P4 IMAD.SHL.U32 R9, R0, 0x2, RZ ;  /* 0x0000000200094824 */ /* 0x000fe400078e00ff */
[----:B0-----:R-:W-:-:S04]  /*0560*/  @!P3 IMAD.WIDE.U32 R14, R13, 0x4, R14 ;  /* 0x000000040d0eb825 */ /* 0x001fc800078e000e */
[----:B-1----:R-:W-:Y:S02]  /*0570*/  @P4 IMAD.WIDE R10, R9, 0x4, R10 ;  /* 0x00000004090a4825 */ /* 0x002fe400078e020a */
[----:B------:R-:W2:Y:S04]  /*0580*/  @!P3 LDG.E R15, desc[UR6][R14.64] ;  /* 0x000000060e0fb981 */ /* 0x000ea8000c1e1900 */
[----:B------:R-:W3:Y:S01]  /*0590*/  @P4 LDG.E R11, desc[UR6][R10.64] ;  /* 0x000000060a0b4981 */ /* 0x000ee2000c1e1900 */
[----:B------:R-:W-:-:S05]  /*05a0*/  VIADD R6, R6, 0x4 ;  /* 0x0000000406067836 */ /* 0x000fca0000000000 */
[----:B------:R-:W-:Y:S01]  /*05b0*/  ISETP.NE.AND P6, PT, R6, RZ, PT ;  /* 0x000000ff0600720c */ /* 0x000fe20003fc5270 */
[C---:B------:R-:W-:Y:S01]  /*05c0*/  VIADD R9, R7.reuse, 0x2 ;  /* 0x0000000207097836 */ /* 0x040fe20000000000 */
[----:B------:R-:W-:Y:S01]  /*05d0*/  IADD3 R2, P5, PT, R2, 0x20, RZ ;  /* 0x0000002002027810 */ /* 0x000fe20007fbe0ff */
[----:B------:R-:W-:-:S04]  /*05e0*/  VIADD R7, R7, 0x4 ;  /* 0x0000000407077836 */ /* 0x000fc80000000000 */
[----:B------:R-:W-:Y:S01]  /*05f0*/  IMAD.X R3, RZ, RZ, R3, P5 ;  /* 0x000000ffff037224 */ /* 0x000fe200028e0603 */
[-C--:B--2---:R-:W-:Y:S02]  /*0600*/  @!P3 FSETP.GT.AND P2, PT, R15, R12.reuse, PT ;  /* 0x0000000c0f00b20b */ /* 0x084fe40003f44000 */
[----:B---3--:R-:W-:Y:S02]  /*0610*/  @P4 FSETP.GT.AND P1, PT, R11, R12, PT ;  /* 0x0000000c0b00420b */ /* 0x008fe40003f24000 */
[C---:B------:R-:W-:Y:S02]  /*0620*/  @!P3 SEL R4, R9.reuse, R4, P2 ;  /* 0x000000040904b207 */ /* 0x040fe40001000000 */
[----:B------:R-:W-:Y:S01]  /*0630*/  @P4 SEL R0, R9, R0, P1 ;  /* 0x0000000009004207 */ /* 0x000fe20000800000 */
[----:B------:R-:W-:Y:S08]  /*0640*/  @P6 BRA `(.L_x_3) ;  /* 0xfffffff800ec6947 */ /* 0x000ff0000383ffff */
.L_x_2:
[----:B------:R-:W-:Y:S05]  /*0650*/  @!P0 BRA `(.L_x_4) ;  /* 0x0000000000d48947 */ /* 0x000fea0003800000 */
[----:B------:R-:W0:Y:S01]  /*0660*/  LDCU UR4, c[0x0][0x3a0] ;  /* 0x00007400ff0477ac */ /* 0x000e220008000800 */
[----:B------:R-:W-:Y:S01]  /*0670*/  ISETP.NE.AND P0, PT, R18, 0x1, PT ;  /* 0x000000011200780c */ /* 0x000fe20003f05270 */
[----:B0-----:R-:W-:-:S04]  /*0680*/  ULOP3.LUT UR4, UR4, 0x1, URZ, 0xc0, !UPT ;  /* 0x0000000104047892 */ /* 0x001fc8000f8ec0ff */
[----:B------:R-:W-:-:S08]  /*0690*/  UISETP.NE.U32.AND UP0, UPT, UR4, 0x1, UPT ;  /* 0x000000010400788c */ /* 0x000fd0000bf05070 */
[----:B------:R-:W-:Y:S05]  /*06a0*/  @!P0 BRA `(.L_x_5) ;  /* 0x00000000007c8947 */ /* 0x000fea0003800000 */
[----:B------:R-:W0:Y:S01]  /*06b0*/  LDC.64 R2, c[0x0][0x398] ;  /* 0x0000e600ff027b82 */ /* 0x000e220000000a00 */
[----:B------:R-:W-:-:S04]  /*06c0*/  IMAD.SHL.U32 R7, R5, 0x2, RZ ;  /* 0x0000000205077824 */ /* 0x000fc800078e00ff */
[----:B0-----:R-:W-:-:S05]  /*06d0*/  IMAD.WIDE.U32 R6, R7, 0x4, R2 ;  /* 0x0000000407067825 */ /* 0x001fca00078e0002 */
[----:B------:R-:W2:Y:S04]  /*06e0*/  LDG.E R12, desc[UR6][R6.64] ;  /* 0x00000006060c7981 */ /* 0x000ea8000c1e1900 */
[----:B------:R-:W3:Y:S01]  /*06f0*/  LDG.E R13, desc[UR6][R6.64+0x8] ;  /* 0x00000806060d7981 */ /* 0x000ee2000c1e1900 */
[C---:B--2---:R-:W-:Y:S02]  /*0700*/  FSETP.GT.AND P4, PT, R12.reuse, RZ, PT ;  /* 0x000000ff0c00720b */ /* 0x044fe40003f84000 */
[----:B------:R-:W-:-:S11]  /*0710*/  FSETP.GEU.AND P5, PT, R12, RZ, PT ;  /* 0x000000ff0c00720b */ /* 0x000fd60003fae000 */
[----:B------:R-:W-:Y:S02]  /*0720*/  @P4 IMAD.SHL.U32 R9, R0, 0x2, RZ ;  /* 0x0000000200094824 */ /* 0x000fe400078e00ff */
[----:B------:R-:W-:Y:S02]  /*0730*/  @!P5 IMAD.SHL.U32 R11, R4, 0x2, RZ ;  /* 0x00000002040bd824 */ /* 0x000fe400078e00ff */
[----:B------:R-:W-:-:S04]  /*0740*/  @P4 IMAD.WIDE R8, R9, 0x4, R2 ;  /* 0x0000000409084825 */ /* 0x000fc800078e0202 */
[----:B------:R-:W-:Y:S02]  /*0750*/  @!P5 IMAD.WIDE.U32 R10, R11, 0x4, R2 ;  /* 0x000000040b0ad825 */ /* 0x000fe400078e0002 */
[----:B------:R-:W2:Y:S04]  /*0760*/  @P4 LDG.E R9, desc[UR6][R8.64] ;  /* 0x0000000608094981 */ /* 0x000ea8000c1e1900 */
[----:B------:R-:W4:Y:S01]  /*0770*/  @!P5 LDG.E R11, desc[UR6][R10.64] ;  /* 0x000000060a0bd981 */ /* 0x000f22000c1e1900 */
[C---:B---3--:R-:W-:Y:S02]  /*0780*/  FSETP.GT.AND P0, PT, R13.reuse, RZ, PT ;  /* 0x000000ff0d00720b */ /* 0x048fe40003f04000 */
[----:B------:R-:W-:Y:S02]  /*0790*/  FSETP.GEU.AND P1, PT, R13, RZ, PT ;  /* 0x000000ff0d00720b */ /* 0x000fe40003f2e000 */
[----:B--2---:R-:W-:-:S02]  /*07a0*/  @P4 FSETP.GT.AND P2, PT, R9, R12, PT ;  /* 0x0000000c0900420b */ /* 0x004fc40003f44000 */
[----:B----4-:R-:W-:Y:S02]  /*07b0*/  @!P5 FSETP.GT.AND P3, PT, R11, R12, PT ;  /* 0x0000000c0b00d20b */ /* 0x010fe40003f64000 */
[C---:B------:R-:W-:Y:S02]  /*07c0*/  @P4 SEL R0, R5.reuse, R0, P2 ;  /* 0x0000000005004207 */ /* 0x040fe40001000000 */
[----:B------:R-:W-:-:S03]  /*07d0*/  @!P5 SEL R4, R5, R4, P3 ;  /* 0x000000040504d207 */ /* 0x000fc60001800000 */
[----:B------:R-:W-:Y:S02]  /*07e0*/  @P0 IMAD.SHL.U32 R7, R0, 0x2, RZ ;  /* 0x0000000200070824 */ /* 0x000fe400078e00ff */
[----:B------:R-:W-:Y:S02]  /*07f0*/  @!P1 IMAD.SHL.U32 R15, R4, 0x2, RZ ;  /* 0x00000002040f9824 */ /* 0x000fe400078e00ff */
[----:B------:R-:W-:-:S04]  /*0800*/  @P0 IMAD.WIDE R6, R7, 0x4, R2 ;  /* 0x0000000407060825 */ /* 0x000fc800078e0202 */
[----:B------:R-:W-:Y:S02]  /*0810*/  @!P1 IMAD.WIDE.U32 R2, R15, 0x4, R2 ;  /* 0x000000040f029825 */ /* 0x000fe400078e0002 */
[----:B------:R-:W2:Y:S04]  /*0820*/  @P0 LDG.E R6, desc[UR6][R6.64] ;  /* 0x0000000606060981 */ /* 0x000ea8000c1e1900 */
[----:B------:R-:W3:Y:S01]  /*0830*/  @!P1 LDG.E R2, desc[UR6][R2.64] ;  /* 0x0000000602029981 */ /* 0x000ee2000c1e1900 */
[C---:B------:R-:W-:Y:S02]  /*0840*/  VIADD R9, R5.reuse, 0x1 ;  /* 0x0000000105097836 */ /* 0x040fe40000000000 */
[----:B------:R-:W-:Y:S01]  /*0850*/  VIADD R5, R5, 0x2 ;  /* 0x0000000205057836 */ /* 0x000fe20000000000 */
[----:B--2---:R-:W-:-:S02]  /*0860*/  @P0 FSETP.GT.AND P2, PT, R6, R13, PT ;  /* 0x0000000d0600020b */ /* 0x004fc40003f44000 */
[----:B---3--:R-:W-:Y:S02]  /*0870*/  @!P1 FSETP.GT.AND P3, PT, R2, R13, PT ;  /* 0x0000000d0200920b */ /* 0x008fe40003f64000 */
[C---:B------:R-:W-:Y:S02]  /*0880*/  @P0 SEL R0, R9.reuse, R0, P2 ;  /* 0x0000000009000207 */ /* 0x040fe40001000000 */
[----:B------:R-:W-:-:S09]  /*0890*/  @!P1 SEL R4, R9, R4, P3 ;  /* 0x0000000409049207 */ /* 0x000fd20001800000 */
.L_x_5:
[----:B------:R-:W-:Y:S05]  /*08a0*/  BRA.U UP0, `(.L_x_4) ;  /* 0x0000000100407547 */ /* 0x000fea000b800000 */
[----:B------:R-:W0:Y:S01]  /*08b0*/  LDC.64 R6, c[0x0][0x398] ;  /* 0x0000e600ff067b82 */ /* 0x000e220000000a00 */
[----:B------:R-:W-:-:S04]  /*08c0*/  IMAD.SHL.U32 R3, R5, 0x2, RZ ;  /* 0x0000000205037824 */ /* 0x000fc800078e00ff */
[----:B0-----:R-:W-:-:S06]  /*08d0*/  IMAD.WIDE.U32 R2, R3, 0x4, R6 ;  /* 0x0000000403027825 */ /* 0x001fcc00078e0006 */
[----:B------:R-:W2:Y:S02]  /*08e0*/  LDG.E R2, desc[UR6][R2.64] ;  /* 0x0000000602027981 */ /* 0x000ea4000c1e1900 */
[C---:B--2---:R-:W-:Y:S02]  /*08f0*/  FSETP.GT.AND P2, PT, R2.reuse, RZ, PT ;  /* 0x000000ff0200720b */ /* 0x044fe40003f44000 */
[----:B------:R-:W-:-:S11]  /*0900*/  FSETP.GEU.AND P3, PT, R2, RZ, PT ;  /* 0x000000ff0200720b */ /* 0x000fd60003f6e000 */
[----:B------:R-:W-:Y:S02]  /*0910*/  @P2 IMAD.SHL.U32 R9, R0, 0x2, RZ ;  /* 0x0000000200092824 */ /* 0x000fe400078e00ff */
[----:B------:R-:W-:Y:S02]  /*0920*/  @!P3 IMAD.SHL.U32 R11, R4, 0x2, RZ ;  /* 0x00000002040bb824 */ /* 0x000fe400078e00ff */
[----:B------:R-:W-:-:S04]  /*0930*/  @P2 IMAD.WIDE R8, R9, 0x4, R6 ;  /* 0x0000000409082825 */ /* 0x000fc800078e0206 */
[----:B------:R-:W-:Y:S02]  /*0940*/  @!P3 IMAD.WIDE.U32 R6, R11, 0x4, R6 ;  /* 0x000000040b06b825 */ /* 0x000fe400078e0006 */
[----:B------:R-:W2:Y:S04]  /*0950*/  @P2 LDG.E R9, desc[UR6][R8.64] ;  /* 0x0000000608092981 */ /* 0x000ea8000c1e1900 */
[----:B------:R-:W3:Y:S01]  /*0960*/  @!P3 LDG.E R7, desc[UR6][R6.64] ;  /* 0x000000060607b981 */ /* 0x000ee2000c1e1900 */
[-C--:B--2---:R-:W-:Y:S02]  /*0970*/  @P2 FSETP.GT.AND P0, PT, R9, R2.reuse, PT ;  /* 0x000000020900220b */ /* 0x084fe40003f04000 */
[----:B---3--:R-:W-:Y:S02]  /*0980*/  @!P3 FSETP.GT.AND P1, PT, R7, R2, PT ;  /* 0x000000020700b20b */ /* 0x008fe40003f24000 */
[----:B------:R-:W-:-:S02]  /*0990*/  @P2 SEL R0, R5, R0, P0 ;  /* 0x0000000005002207 */ /* 0x000fc40000000000 */
[----:B------:R-:W-:-:S09]  /*09a0*/  @!P3 SEL R4, R5, R4, P1 ;  /* 0x000000040504b207 */ /* 0x000fd20000800000 */
.L_x_4:
[----:B------:R-:W-:-:S07]  /*09b0*/  IMAD.MOV.U32 R5, RZ, RZ, RZ ;  /* 0x000000ffff057224 */ /* 0x000fce00078e00ff */
.L_x_1:
[----:B------:R-:W-:-:S13]  /*09c0*/  ISETP.NE.AND P0, PT, R0, -0x1, PT ;  /* 0xffffffff0000780c */ /* 0x000fda0003f05270 */
[----:B------:R-:W-:Y:S05]  /*09d0*/  @P0 BRA `(.L_x_6) ;  /* 0x0000000000240947 */ /* 0x000fea0003800000 */
[----:B------:R-:W0:Y:S08]  /*09e0*/  LDC.64 R6, c[0x0][0x380] ;  /* 0x0000e000ff067b82 */ /* 0x000e300000000a00 */
[----:B------:R-:W1:Y:S01]  /*09f0*/  LDC.64 R2, c[0x0][0x390] ;  /* 0x0000e400ff027b82 */ /* 0x000e620000000a00 */
[----:B0-----:R-:W-:-:S04]  /*0a00*/  LEA R6, P0, R4, R6, 0x2 ;  /* 0x0000000604067211 */ /* 0x001fc800078010ff */
[----:B------:R-:W-:-:S06]  /*0a10*/  LEA.HI.X R7, R4, R7, R5, 0x2, P0 ;  /* 0x0000000704077211 */ /* 0x000fcc00000f1405 */
[----:B------:R-:W1:Y:S01]  /*0a20*/  LDG.E R7, desc[UR6][R6.64] ;  /* 0x0000000606077981 */ /* 0x000e62000c1e1900 */
[----:B------:R-:W-:Y:S02]  /*0a30*/  IMAD.MOV.U32 R5, RZ, RZ, -0x1 ;  /* 0xffffffffff057424 */ /* 0x000fe400078e00ff */
[----:B-1----:R-:W-:-:S05]  /*0a40*/  IMAD.WIDE R2, R7, 0x4, R2 ;  /* 0x0000000407027825 */ /* 0x002fca00078e0202 */
[----:B------:R-:W-:Y:S01]  /*0a50*/  STG.E desc[UR6][R2.64], R5 ;  /* 0x0000000502007986 */ /* 0x000fe2000c101906 */
[----:B------:R-:W-:Y:S05]  /*0a60*/  EXIT ;  /* 0x000000000000794d */ /* 0x000fea0003800000 */
.L_x_6:
[----:B------:R-:W0:Y:S01]  /*0a70*/  LDC.64 R2, c[0x0][0x398] ;  /* 0x0000e600ff027b82 */ /* 0x000e220000000a00 */
[----:B------:R-:W-:-:S07]  /*0a80*/  IMAD.SHL.U32 R5, R0, 0x2, RZ ;  /* 0x0000000200057824 */ /* 0x000fce00078e00ff */
[----:B------:R-:W1:Y:S01]  /*0a90*/  LDC.64 R6, c[0x0][0x388] ;  /* 0x0000e200ff067b82 */ /* 0x000e620000000a00 */
[----:B0-----:R-:W-:-:S07]  /*0aa0*/  IMAD.WIDE R2, R5, 0x4, R2 ;  /* 0x0000000405027825 */ /* 0x001fce00078e0202 */
[----:B------:R-:W0:Y:S01]  /*0ab0*/  LDC.64 R4, c[0x0][0x380] ;  /* 0x0000e000ff047b82 */ /* 0x000e220000000a00 */
[----:B------:R-:W2:Y:S01]  /*0ac0*/  LDG.E R2, desc[UR6][R2.64+0x4] ;  /* 0x0000040602027981 */ /* 0x000ea2000c1e1900 */
[----:B0-----:R-:W-:-:S06]  /*0ad0*/  IMAD.WIDE R4, R0, 0x4, R4 ;  /* 0x0000000400047825 */ /* 0x001fcc00078e0204 */
[----:B------:R-:W3:Y:S01]  /*0ae0*/  LDG.E R5, desc[UR6][R4.64] ;  /* 0x0000000604057981 */ /* 0x000ee2000c1e1900 */
[----:B--2---:R-:W1:Y:S02]  /*0af0*/  F2I.TRUNC.NTZ R9, R2 ;  /* 0x0000000200097305 */ /* 0x004e64000020f100 */
[----:B-1----:R-:W-:Y:S02]  /*0b00*/  IMAD.WIDE R6, R9, 0x4, R6 ;  /* 0x0000000409067825 */ /* 0x002fe400078e0206 */
[----:B------:R-:W3:Y:S04]  /*0b10*/  LDC.64 R8, c[0x0][0x390] ;  /* 0x0000e400ff087b82 */ /* 0x000ee80000000a00 */
[----:B------:R-:W2:Y:S01]  /*0b20*/  LDG.E R7, desc[UR6][R6.64] ;  /* 0x0000000606077981 */ /* 0x000ea2000c1e1900 */
[----:B---3--:R-:W-:-:S05]  /*0b30*/  IMAD.WIDE R8, R5, 0x4, R8 ;  /* 0x0000000405087825 */ /* 0x008fca00078e0208 */
[----:B--2---:R-:W-:Y:S01]  /*0b40*/  STG.E desc[UR6][R8.64], R7 ;  /* 0x0000000708007986 */ /* 0x004fe2000c101906 */
[----:B------:R-:W-:Y:S05]  /*0b50*/  EXIT ;  /* 0x000000000000794d */ /* 0x000fea0003800000 */
.L_x_7:
[----:B------:R-:W-:-:S00]  /*0b60*/  BRA `(.L_x_7) ;  /* 0xfffffffc00fc7947 */ /* 0x000fc0000383ffff */
[----:B------:R-:W-:-:S00]  /*0b70*/  NOP ;  /* 0x0000000000007918 */ /* 0x000fc00000000000 */
        /* <DEDUP_REMOVED lines=8> */
.L_x_61:


//--------------------- .text._Z17break_cycle_step1PiS_S_S_S_PfS_S0_ --------------------------
	.section	.text._Z17break_cycle_step1PiS_S_S_S_PfS_S0_,"ax",@progbits
	.align	128
        .global         _Z17break_cycle_step1PiS_S_S_S_PfS_S0_
        .type           _Z17break_cycle_step1PiS_S_S_S_PfS_S0_,@function
        .size           _Z17break_cycle_step1PiS_S_S_S_PfS_S0_,(.L_x_62 - _Z17break_cycle_step1PiS_S_S_S_PfS_S0_)
        .other          _Z17break_cycle_step1PiS_S_S_S_PfS_S0_,@"STO_CUDA_ENTRY STV_DEFAULT"
_Z17break_cycle_step1PiS_S_S_S_PfS_S0_:
.text._Z17break_cycle_step1PiS_S_S_S_PfS_S0_:
[----:B------:R-:W-:Y:S01]  /*0000*/  LDC R1, c[0x0][0x37c] ;  /* 0x0000df00ff017b82 */ /* 0x000fe20000000800 */
[----:B------:R-:W0:Y:S01]  /*0010*/  S2R R0, SR_CTAID.Y ;  /* 0x0000000000007919 */ /* 0x000e220000002600 */
[----:B------:R-:W1:Y:S06]  /*0020*/  LDCU UR6, c[0x0][0x360] ;  /* 0x00006c00ff0677ac */ /* 0x000e6c0008000800 */
[----:B------:R-:W0:Y:S01]  /*0030*/  S2UR UR7, SR_CTAID.X ;  /* 0x00000000000779c3 */ /* 0x000e220000002500 */
[----:B------:R-:W2:Y:S01]  /*0040*/  S2R R7, SR_TID.Y ;  /* 0x0000000000077919 */ /* 0x000ea20000002200 */
[----:B------:R-:W2:Y:S01]  /*0050*/  LDCU UR8, c[0x0][0x364] ;  /* 0x00006c80ff0877ac */ /* 0x000ea20008000800 */
[----:B------:R-:W1:Y:S01]  /*0060*/  S2R R5, SR_TID.X ;  /* 0x0000000000057919 */ /* 0x000e620000002100 */
[----:B------:R-:W3:Y:S04]  /*0070*/  LDCU.64 UR4, c[0x0][0x358] ;  /* 0x00006b00ff0477ac */ /* 0x000ee80008000a00 */
[----:B------:R-:W0:Y:S08]  /*0080*/  LDC R9, c[0x0][0x370] ;  /* 0x0000dc00ff097b82 */ /* 0x000e300000000800 */
[----:B------:R-:W4:Y:S08]  /*0090*/  LDC.64 R2, c[0x0][0x380] ;  /* 0x0000e000ff027b82 */ /* 0x000f300000000a00 */
[----:B------:R-:W5:Y:S01]  /*00a0*/  LDC.64 R10, c[0x0][0x390] ;  /* 0x0000e400ff0a7b82 */ /* 0x000f620000000a00 */
[----:B0-----:R-:W-:-:S07]  /*00b0*/  IMAD R0, R0, R9, UR7 ;  /* 0x0000000700007e24 */ /* 0x001fce000f8e0209 */
[----:B------:R-:W0:Y:S01]  /*00c0*/  LDC.64 R8, c[0x0][0x398] ;  /* 0x0000e600ff087b82 */ /* 0x000e220000000a00 */
[----:B--2---:R-:W-:-:S04]  /*00d0*/  IMAD R0, R0, UR8, R7 ;  /* 0x0000000800007c24 */ /* 0x004fc8000f8e0207 */
[----:B-1----:R-:W-:-:S03]  /*00e0*/  IMAD R0, R0, UR6, R5 ;  /* 0x0000000600007c24 */ /* 0x002fc6000f8e0205 */
[----:B------:R-:W1:Y:S01]  /*00f0*/  LDC.64 R6, c[0x0][0x388] ;  /* 0x0000e200ff067b82 */ /* 0x000e620000000a00 */
[----:B----4-:R-:W-:-:S06]  /*0100*/  IMAD.WIDE R2, R0, 0x4, R2 ;  /* 0x0000000400027825 */ /* 0x010fcc00078e0202 */
[----:B---3--:R-:W2:Y:S02]  /*0110*/  LDG.E R3, desc[UR4][R2.64] ;  /* 0x0000000402037981 */ /* 0x008ea4000c1e1900 */
[----:B--2---:R-:W-:-:S04]  /*0120*/  ISETP.NE.AND P0, PT, R3, -0x1, PT ;  /* 0xffffffff0300780c */ /* 0x004fc80003f05270 */
[----:B------:R-:W-:-:S05]  /*0130*/  SEL R5, RZ, 0x1, !P0 ;  /* 0x00000001ff057807 */ /* 0x000fca0004000000 */
[----:B-----5:R-:W-:-:S06]  /*0140*/  IMAD.WIDE.U32 R4, R5, 0x4, R10 ;  /* 0x0000000405047825 */ /* 0x020fcc00078e000a */
[----:B------:R-:W2:Y:S02]  /*0150*/  LDG.E R4, desc[UR4][R4.64] ;  /* 0x0000000404047981 */ /* 0x000ea4000c1e1900 */
[----:B--2---:R-:W-:-:S13]  /*0160*/  ISETP.NE.AND P0, PT, R4, RZ, PT ;  /* 0x000000ff0400720c */ /* 0x004fda0003f05270 */
[----:B01----:R-:W-:Y:S05]  /*0170*/  @!P0 EXIT ;  /* 0x000000000000894d */ /* 0x003fea0003800000 */
[----:B------:R-:W-:-:S04]  /*0180*/  IMAD.WIDE R4, R3, 0x4, R6 ;  /* 0x0000000403047825 */ /* 0x000fc800078e0206 */
[C---:B------:R-:W-:Y:S01]  /*0190*/  IMAD.WIDE R6, R3.reuse, 0x4, R8 ;  /* 0x0000000403067825 */ /* 0x040fe200078e0208 */
[----:B------:R-:W2:Y:S03]  /*01a0*/  LDG.E R13, desc[UR4][R4.64] ;  /* 0x00000004040d7981 */ /* 0x000ea6000c1e1900 */
[----:B------:R-:W-:Y:S01]  /*01b0*/  IMAD.WIDE R8, R3, 0x4, R10 ;  /* 0x0000000403087825 */ /* 0x000fe200078e020a */
[----:B------:R-:W2:Y:S01]  /*01c0*/  LDG.E R2, desc[UR4][R6.64] ;  /* 0x0000000406027981 */ /* 0x000ea2000c1e1900 */
[----:B------:R-:W0:Y:S04]  /*01d0*/  LDC.64 R10, c[0x0][0x3b0] ;  /* 0x0000ec00ff0a7b82 */ /* 0x000e280000000a00 */
[----:B------:R1:W5:Y:S01]  /*01e0*/  LDG.E R8, desc[UR4][R8.64] ;  /* 0x0000000408087981 */ /* 0x000362000c1e1900 */
[----:B------:R-:W-:Y:S01]  /*01f0*/  BSSY.RECONVERGENT B0, `(.L_x_8) ;  /* 0x0000008000007945 */ /* 0x000fe20003800200 */
[----:B012---:R-:W-:-:S07]  /*0200*/  IADD3 R2, PT, PT, R13, R2, RZ ;  /* 0x000000020d027210 */ /* 0x007fce0007ffe0ff */
.L_x_9:
[----:B------:R-:W-:-:S06]  /*0210*/  IMAD.WIDE R4, R13, 0x4, R10 ;  /* 0x000000040d047825 */ /* 0x000fcc00078e020a */
[----:B------:R-:W2:Y:S01]  /*0220*/  LDG.E R5, desc[UR4][R4.64] ;  /* 0x0000000404057981 */ /* 0x000ea2000c1e1900 */
[----:B------:R-:W-:Y:S02]  /*0230*/  MOV R17, R13 ;  /* 0x0000000d00117202 */ /* 0x000fe40000000f00 */
[----:B------:R-:W-:Y:S02]  /*0240*/  IADD3 R13, PT, PT, R13, 0x1, RZ ;  /* 0x000000010d0d7810 */ /* 0x000fe40007ffe0ff */
[----:B--2--5:R-:W-:-:S13]  /*0250*/  ISETP.NE.AND P0, PT, R8, R5, PT ;  /* 0x000000050800720c */ /* 0x024fda0003f05270 */
[----:B------:R-:W-:Y:S05]  /*0260*/  @P0 BRA `(.L_x_9) ;  /* 0xfffffffc00e80947 */ /* 0x000fea000383ffff */
[----:B------:R-:W-:Y:S05]  /*0270*/  BSYNC.RECONVERGENT B0 ;  /* 0x0000000000007941 */ /* 0x000fea0003800200 */
.L_x_8:
[----:B------:R-:W0:Y:S01]  /*0280*/  LDC.64 R10, c[0x0][0x3a0] ;  /* 0x0000e800ff0a7b82 */ /* 0x000e220000000a00 */
[----:B------:R-:W-:Y:S04]  /*0290*/  BSSY.RECONVERGENT B0, `(.L_x_10) ;  /* 0x0000020000007945 */ /* 0x000fe80003800200 */
[----:B------:R-:W-:Y:S03]  /*02a0*/  BSSY.RELIABLE B1, `(.L_x_11) ;  /* 0x0000013000017945 */ /* 0x000fe60003800100 */
[----:B------:R-:W1:Y:S08]  /*02b0*/  LDC.64 R4, c[0x0][0x3a8] ;  /* 0x0000ea00ff047b82 */ /* 0x000e700000000a00 */
[----:B------:R-:W2:Y:S08]  /*02c0*/  LDC.64 R6, c[0x0][0x3b0] ;  /* 0x0000ec00ff067b82 */ /* 0x000eb00000000a00 */
[----:B------:R-:W3:Y:S01]  /*02d0*/  LDC.64 R8, c[0x0][0x3a0] ;  /* 0x0000e800ff087b82 */ /* 0x000ee20000000a00 */
[----:B0-----:R-:W-:-:S04]  /*02e0*/  IMAD.WIDE R10, R3, 0x4, R10 ;  /* 0x00000004030a7825 */ /* 0x001fc800078e020a */
[----:B-1----:R-:W-:-:S07]  /*02f0*/  IMAD.WIDE R4, R17, 0x4, R4 ;  /* 0x0000000411047825 */ /* 0x002fce00078e0204 */
.L_x_13:
[----:B------:R-:W-:Y:S02]  /*0300*/  IADD3 R3, PT, PT, R17, 0x1, RZ ;  /* 0x0000000111037810 */ /* 0x000fe40007ffe0ff */
[----:B------:R-:W-:Y:S02]  /*0310*/  MOV R19, R17 ;  /* 0x0000001100137202 */ /* 0x000fe40000000f00 */
[----:B------:R-:W-:-:S13]  /*0320*/  ISETP.GE.AND P0, PT, R3, R2, PT ;  /* 0x000000020300720c */ /* 0x000fda0003f06270 */
[----:B------:R-:W-:Y:S05]  /*0330*/  @P0 BREAK.RELIABLE B1 ;  /* 0x0000000000010942 */ /* 0x000fea0003800100 */
[----:B------:R-:W-:Y:S05]  /*0340*/  @P0 BRA `(.L_x_12) ;  /* 0x0000000000500947 */ /* 0x000fea0003800000 */
[----:B--2---:R-:W-:Y:S02]  /*0350*/  IMAD.WIDE R12, R17, 0x4, R6 ;  /* 0x00000004110c7825 */ /* 0x004fe400078e0206 */
[----:B------:R-:W2:Y:S04]  /*0360*/  LDG.E R17, desc[UR4][R10.64] ;  /* 0x000000040a117981 */ /* 0x000ea8000c1e1900 */
[----:B------:R-:W3:Y:S02]  /*0370*/  LDG.E R13, desc[UR4][R12.64+0x4] ;  /* 0x000004040c0d7981 */ /* 0x000ee4000c1e1900 */
[----:B---3--:R-:W-:-:S06]  /*0380*/  IMAD.WIDE R14, R13, 0x4, R8 ;  /* 0x000000040d0e7825 */ /* 0x008fcc00078e0208 */
[----:B------:R-:W2:Y:S02]  /*0390*/  LDG.E R14, desc[UR4][R14.64] ;  /* 0x000000040e0e7981 */ /* 0x000ea4000c1e1900 */
[----:B--2---:R-:W-:Y:S02]  /*03a0*/  ISETP.NE.AND P0, PT, R14, R17, PT ;  /* 0x000000110e00720c */ /* 0x004fe40003f05270 */
[----:B------:R-:W-:-:S11]  /*03b0*/  MOV R17, R3 ;  /* 0x0000000300117202 */ /* 0x000fd60000000f00 */
[----:B------:R-:W-:Y:S05]  /*03c0*/  @!P0 BRA `(.L_x_13) ;  /* 0xfffffffc00cc8947 */ /* 0x000fea000383ffff */
[----:B------:R-:W-:Y:S05]  /*03d0*/  BSYNC.RELIABLE B1 ;  /* 0x0000000000017941 */ /* 0x000fea0003800100 */
.L_x_11:
[----:B------:R-:W0:Y:S01]  /*03e0*/  LDC.64 R6, c[0x0][0x3a8] ;  /* 0x0000ea00ff067b82 */ /* 0x000e220000000a00 */
[----:B------:R-:W2:Y:S07]  /*03f0*/  LDG.E R11, desc[UR4][R4.64] ;  /* 0x00000004040b7981 */ /* 0x000eae000c1e1900 */
[----:B------:R-:W1:Y:S01]  /*0400*/  LDC.64 R8, c[0x0][0x3b8] ;  /* 0x0000ee00ff087b82 */ /* 0x000e620000000a00 */
[----:B0-----:R-:W-:-:S06]  /*0410*/  IMAD.WIDE R6, R19, 0x4, R6 ;  /* 0x0000000413067825 */ /* 0x001fcc00078e0206 */
[----:B------:R-:W2:Y:S01]  /*0420*/  LDG.E R6, desc[UR4][R6.64+0x4] ;  /* 0x0000040406067981 */ /* 0x000ea2000c1e1900 */
[----:B------:R-:W-:-:S05]  /*0430*/  SHF.L.U32 R13, R0, 0x1, RZ ;  /* 0x00000001000d7819 */ /* 0x000fca00000006ff */
[----:B-1----:R-:W-:Y:S01]  /*0440*/  IMAD.WIDE R8, R13, 0x4, R8 ;  /* 0x000000040d087825 */ /* 0x002fe200078e0208 */
[----:B------:R-:W-:-:S05]  /*0450*/  I2FP.F32.S32 R13, R3 ;  /* 0x00000003000d7245 */ /* 0x000fca0000201400 */
[----:B------:R0:W-:Y:S01]  /*0460*/  STG.E desc[UR4][R8.64+0x4], R13 ;  /* 0x0000040d08007986 */ /* 0x0001e2000c101904 */
[----:B--2---:R-:W-:-:S05]  /*0470*/  FADD R11, R6, -R11 ;  /* 0x8000000b060b7221 */ /* 0x004fca0000000000 */
[----:B------:R0:W-:Y:S02]  /*0480*/  STG.E desc[UR4][R8.64], R11 ;  /* 0x0000000b08007986 */ /* 0x0001e4000c101904 */
.L_x_12:
[----:B------:R-:W-:Y:S05]  /*0490*/  BSYNC.RECONVERGENT B0 ;  /* 0x0000000000007941 */ /* 0x000fea0003800200 */
.L_x_10:
[----:B------:R-:W-:Y:S05]  /*04a0*/  WARPSYNC.ALL ;  /* 0x0000000000007948 */ /* 0x000fea0003800000 */
[----:B------:R-:W-:-:S13]  /*04b0*/  ISETP.NE.AND P0, PT, R3, R2, PT ;  /* 0x000000020300720c */ /* 0x000fda0003f05270 */
[----:B------:R-:W-:Y:S05]  /*04c0*/  @P0 EXIT ;  /* 0x000000000000094d */ /* 0x000fea0003800000 */
[----:B------:R-:W4:Y:S01]  /*04d0*/  LDG.E R4, desc[UR4][R4.64] ;  /* 0x0000000404047981 */ /* 0x000f22000c1e1900 */
[----:B------:R-:W1:Y:S01]  /*04e0*/  LDC.64 R2, c[0x0][0x3b8] ;  /* 0x0000ee00ff027b82 */ /* 0x000e620000000a00 */
[----:B--2---:R-:W-:Y:S01]  /*04f0*/  SHF.L.U32 R7, R0, 0x1, RZ ;  /* 0x0000000100077819 */ /* 0x004fe200000006ff */
[----:B0--3--:R-:W-:-:S04]  /*0500*/  HFMA2 R9, -RZ, RZ, -1.875, 0 ;  /* 0xbf800000ff097431 */ /* 0x009fc800000001ff */
[----:B-1----:R-:W-:-:S05]  /*0510*/  IMAD.WIDE R2, R7, 0x4, R2 ;  /* 0x0000000407027825 */ /* 0x002fca00078e0202 */
[----:B------:R-:W-:Y:S01]  /*0520*/  STG.E desc[UR4][R2.64+0x4], R9 ;  /* 0x0000040902007986 */ /* 0x000fe2000c101904 */
[----:B----4-:R-:W-:-:S05]  /*0530*/  FADD R7, -R4, -RZ ;  /* 0x800000ff04077221 */ /* 0x010fca0000000100 */
[----:B------:R-:W-:Y:S01]  /*0540*/  STG.E desc[UR4][R2.64], R7 ;  /* 0x0000000702007986 */ /* 0x000fe2000c101904 */
[----:B------:R-:W-:Y:S05]  /*0550*/  EXIT ;  /* 0x000000000000794d */ /* 0x000fea0003800000 */
.L_x_14:
        /* <DEDUP_REMOVED lines=10> */
.L_x_62:


//--------------------- .text._Z17set_core_distancePfS_ifi --------------------------
	.section	.text._Z17set_core_distancePfS_ifi,"ax",@progbits
	.align	128
        .global         _Z17set_core_distancePfS_ifi
        .type           _Z17set_core_distancePfS_ifi,@function
        .size           _Z17set_core_distancePfS_ifi,(.L_x_63 - _Z17set_core_distancePfS_ifi)
        .other          _Z17set_core_distancePfS_ifi,@"STO_CUDA_ENTRY STV_DEFAULT"
_Z17set_core_distancePfS_ifi:
.text._Z17set_core_distancePfS_ifi:
[----:B------:R-:W-:Y:S08]  /*0000*/  LDC R1, c[0x0][0x37c] ;  /* 0x0000df00ff017b82 */ /* 0x000ff00000000800 */
[----:B------:R-:W0:Y:S01]  /*0010*/  S2UR UR5, SR_CTAID.X ;  /* 0x00000000000579c3 */ /* 0x000e220000002500 */
[----:B------:R-:W0:Y:S07]  /*0020*/  LDCU UR4, c[0x0][0x390] ;  /* 0x00007200ff0477ac */ /* 0x000e2e0008000800 */
[----:B------:R-:W1:Y:S01]  /*0030*/  LDC R8, c[0x0][0x398] ;  /* 0x0000e600ff087b82 */ /* 0x000e620000000800 */
[----:B0-----:R-:W-:-:S06]  /*0040*/  UIADD3 UR4, UPT, UPT, UR5, UR4, URZ ;  /* 0x0000000405047290 */ /* 0x001fcc000fffe0ff */
[----:B-1----:R-:W-:-:S13]  /*0050*/  ISETP.LE.AND P0, PT, R8, UR4, PT ;  /* 0x0000000408007c0c */ /* 0x002fda000bf03270 */
[----:B------:R-:W-:Y:S05]  /*0060*/  @P0 EXIT ;  /* 0x000000000000094d */ /* 0x000fea0003800000 */
[----:B------:R-:W0:Y:S01]  /*0070*/  S2R R0, SR_TID.X ;  /* 0x0000000000007919 */ /* 0x000e220000002100 */
[----:B------:R-:W1:Y:S01]  /*0080*/  LDC.64 R2, c[0x0][0x388] ;  /* 0x0000e200ff027b82 */ /* 0x000e620000000a00 */
[----:B------:R-:W-:Y:S01]  /*0090*/  IMAD R4, R8, UR5, RZ ;  /* 0x0000000508047c24 */ /* 0x000fe2000f8e02ff */
[----:B0-----:R-:W-:-:S13]  /*00a0*/  ISETP.NE.AND P0, PT, R0, RZ, PT ;  /* 0x000000ff0000720c */ /* 0x001fda0003f05270 */
[----:B------:R-:W-:Y:S05]  /*00b0*/  @P0 EXIT ;  /* 0x000000000000094d */ /* 0x000fea0003800000 */
[----:B------:R-:W-:Y:S01]  /*00c0*/  ISETP.GE.AND P0, PT, R8, 0x1, PT ;  /* 0x000000010800780c */ /* 0x000fe20003f06270 */
[----:B------:R-:W-:Y:S01]  /*00d0*/  IMAD.SHL.U32 R5, R4, 0x2, RZ ;  /* 0x0000000204057824 */ /* 0x000fe200078e00ff */
[----:B------:R-:W0:Y:S01]  /*00e0*/  LDCU.64 UR6, c[0x0][0x358] ;  /* 0x00006b00ff0677ac */ /* 0x000e220008000a00 */
[----:B------:R-:W-:Y:S02]  /*00f0*/  IMAD.MOV.U32 R0, RZ, RZ, RZ ;  /* 0x000000ffff007224 */ /* 0x000fe400078e00ff */
[----:B-1----:R-:W-:-:S08]  /*0100*/  IMAD.WIDE R2, R5, 0x4, R2 ;  /* 0x0000000405027825 */ /* 0x002fd000078e0202 */
[----:B------:R-:W-:Y:S05]  /*0110*/  @!P0 BRA `(.L_x_15) ;  /* 0x0000000400fc8947 */ /* 0x000fea0003800000 */
[C---:B------:R-:W-:Y:S01]  /*0120*/  ISETP.GE.U32.AND P0, PT, R8.reuse, 0x4, PT ;  /* 0x000000040800780c */ /* 0x040fe20003f06070 */
[----:B------:R-:W-:Y:S01]  /*0130*/  IMAD.MOV.U32 R9, RZ, RZ, RZ ;  /* 0x000000ffff097224 */ /* 0x000fe200078e00ff */
[----:B------:R-:W-:Y:S01]  /*0140*/  SHF.R.S32.HI R5, RZ, 0x1f, R4 ;  /* 0x0000001fff057819 */ /* 0x000fe20000011404 */
[----:B------:R-:W-:Y:S01]  /*0150*/  IMAD.MOV.U32 R0, RZ, RZ, RZ ;  /* 0x000000ffff007224 */ /* 0x000fe200078e00ff */
[----:B------:R-:W-:-:S09]  /*0160*/  LOP3.LUT R16, R8, 0x3, RZ, 0xc0, !PT ;  /* 0x0000000308107812 */ /* 0x000fd200078ec0ff */
[----:B------:R-:W-:Y:S05]  /*0170*/  @!P0 BRA `(.L_x_16) ;  /* 0x0000000400888947 */ /* 0x000fea0003800000 */
[----:B------:R-:W1:Y:S01]  /*0180*/  LDC.64 R6, c[0x0][0x380] ;  /* 0x0000e000ff067b82 */ /* 0x000e620000000a00 */
[----:B------:R-:W2:Y:S01]  /*0190*/  LDCU UR4, c[0x0][0x394] ;  /* 0x00007280ff0477ac */ /* 0x000ea20008000800 */
[----:B-1----:R-:W-:-:S04]  /*01a0*/  LEA R6, P0, R4, R6, 0x2 ;  /* 0x0000000604067211 */ /* 0x002fc800078010ff */
[----:B------:R-:W-:-:S05]  /*01b0*/  LEA.HI.X R7, R4, R7, R5, 0x2, P0 ;  /* 0x0000000704077211 */ /* 0x000fca00000f1405 */
[----:B0-----:R-:W3:Y:S02]  /*01c0*/  LDG.E R0, desc[UR6][R6.64] ;  /* 0x0000000606007981 */ /* 0x001ee4000c1e1900 */
[----:B---3--:R-:W-:-:S04]  /*01d0*/  FSETP.NEU.AND P1, PT, R0, RZ, PT ;  /* 0x000000ff0000720b */ /* 0x008fc80003f2d000 */
[----:B--2---:R-:W-:-:S13]  /*01e0*/  FSETP.GEU.OR P1, PT, R0, UR4, !P1 ;  /* 0x0000000400007c0b */ /* 0x004fda000cf2e400 */
[----:B------:R-:W-:Y:S04]  /*01f0*/  @!P1 STG.E desc[UR6][R2.64], RZ ;  /* 0x000000ff02009986 */ /* 0x000fe8000c101906 */
[----:B------:R-:W2:Y:S04]  /*0200*/  @!P1 LDG.E R9, desc[UR6][R6.64] ;  /* 0x0000000606099981 */ /* 0x000ea8000c1e1900 */
[----:B--2---:R0:W-:Y:S04]  /*0210*/  @!P1 STG.E desc[UR6][R2.64+0x4], R9 ;  /* 0x0000040902009986 */ /* 0x0041e8000c101906 */
[----:B------:R-:W2:Y:S02]  /*0220*/  LDG.E R0, desc[UR6][R6.64+0x4] ;  /* 0x0000040606007981 */ /* 0x000ea4000c1e1900 */
[----:B--2---:R-:W-:-:S04]  /*0230*/  FSETP.NEU.AND P0, PT, R0, RZ, PT ;  /* 0x000000ff0000720b */ /* 0x004fc80003f0d000 */
[----:B------:R-:W-:Y:S01]  /*0240*/  FSETP.GEU.OR P0, PT, R0, UR4, !P0 ;  /* 0x0000000400007c0b */ /* 0x000fe2000c70e400 */
[----:B------:R-:W-:Y:S01]  /*0250*/  IMAD.MOV.U32 R0, RZ, RZ, RZ ;  /* 0x000000ffff007224 */ /* 0x000fe200078e00ff */
[----:B------:R-:W-:-:S11]  /*0260*/  @!P1 MOV R0, 0x1 ;  /* 0x0000000100009802 */ /* 0x000fd60000000f00 */
[----:B------:R-:W-:Y:S02]  /*0270*/  @!P0 IMAD.SHL.U32 R11, R0, 0x2, RZ ;  /* 0x00000002000b8824 */ /* 0x000fe400078e00ff */
[----:B------:R-:W-:Y:S02]  /*0280*/  @!P0 IMAD.MOV.U32 R17, RZ, RZ, 0x3f800000 ;  /* 0x3f800000ff118424 */ /* 0x000fe400078e00ff */
[----:B------:R-:W-:-:S05]  /*0290*/  @!P0 IMAD.WIDE R10, R11, 0x4, R2 ;  /* 0x000000040b0a8825 */ /* 0x000fca00078e0202 */
[----:B------:R-:W-:Y:S04]  /*02a0*/  @!P0 STG.E desc[UR6][R10.64], R17 ;  /* 0x000000110a008986 */ /* 0x000fe8000c101906 */
[----:B------:R-:W2:Y:S04]  /*02b0*/  @!P0 LDG.E R15, desc[UR6][R6.64+0x4] ;  /* 0x00000406060f8981 */ /* 0x000ea8000c1e1900 */
[----:B--2---:R1:W-:Y:S04]  /*02c0*/  @!P0 STG.E desc[UR6][R10.64+0x4], R15 ;  /* 0x0000040f0a008986 */ /* 0x0043e8000c101906 */
[----:B0-----:R-:W2:Y:S01]  /*02d0*/  LDG.E R9, desc[UR6][R6.64+0x8] ;  /* 0x0000080606097981 */ /* 0x001ea2000c1e1900 */
[----:B------:R-:W-:Y:S01]  /*02e0*/  @!P0 VIADD R0, R0, 0x1 ;  /* 0x0000000100008836 */ /* 0x000fe20000000000 */
[----:B--2---:R-:W-:-:S04]  /*02f0*/  FSETP.NEU.AND P1, PT, R9, RZ, PT ;  /* 0x000000ff0900720b */ /* 0x004fc80003f2d000 */
[----:B------:R-:W-:-:S13]  /*0300*/  FSETP.GEU.OR P1, PT, R9, UR4, !P1 ;  /* 0x0000000409007c0b */ /* 0x000fda000cf2e400 */
[----:B------:R-:W-:Y:S02]  /*0310*/  @!P1 IMAD.SHL.U32 R13, R0, 0x2, RZ ;  /* 0x00000002000d9824 */ /* 0x000fe400078e00ff */
[----:B------:R-:W-:Y:S02]  /*0320*/  @!P1 IMAD.MOV.U32 R19, RZ, RZ, 0x40000000 ;  /* 0x40000000ff139424 */ /* 0x000fe400078e00ff */
[----:B------:R-:W-:-:S05]  /*0330*/  @!P1 IMAD.WIDE R12, R13, 0x4, R2 ;  /* 0x000000040d0c9825 */ /* 0x000fca00078e0202 */
[----:B------:R-:W-:Y:S04]  /*0340*/  @!P1 STG.E desc[UR6][R12.64], R19 ;  /* 0x000000130c009986 */ /* 0x000fe8000c101906 */
[----:B------:R-:W2:Y:S04]  /*0350*/  @!P1 LDG.E R9, desc[UR6][R6.64+0x8] ;  /* 0x0000080606099981 */ /* 0x000ea8000c1e1900 */
[----:B--2---:R0:W-:Y:S04]  /*0360*/  @!P1 STG.E desc[UR6][R12.64+0x4], R9 ;  /* 0x000004090c009986 */ /* 0x0041e8000c101906 */
[----:B-1----:R-:W2:Y:S01]  /*0370*/  LDG.E R10, desc[UR6][R6.64+0xc] ;  /* 0x00000c06060a7981 */ /* 0x002ea2000c1e1900 */
[----:B------:R-:W-:-:S02]  /*0380*/  @!P1 IADD3 R0, PT, PT, R0, 0x1, RZ ;  /* 0x0000000100009810 */ /* 0x000fc40007ffe0ff */
[----:B--2---:R-:W-:-:S04]  /*0390*/  FSETP.NEU.AND P0, PT, R10, RZ, PT ;  /* 0x000000ff0a00720b */ /* 0x004fc80003f0d000 */
[----:B------:R-:W-:-:S13]  /*03a0*/  FSETP.GEU.OR P0, PT, R10, UR4, !P0 ;  /* 0x000000040a007c0b */ /* 0x000fda000c70e400 */
[----:B------:R-:W-:Y:S02]  /*03b0*/  @!P0 IMAD.SHL.U32 R11, R0, 0x2, RZ ;  /* 0x00000002000b8824 */ /* 0x000fe400078e00ff */
[----:B------:R-:W-:Y:S02]  /*03c0*/  @!P0 IMAD.MOV.U32 R17, RZ, RZ, 0x40400000 ;  /* 0x40400000ff118424 */ /* 0x000fe400078e00ff */
[----:B------:R-:W-:-:S05]  /*03d0*/  @!P0 IMAD.WIDE R10, R11, 0x4, R2 ;  /* 0x000000040b0a8825 */ /* 0x000fca00078e0202 */
[----:B------:R1:W-:Y:S04]  /*03e0*/  @!P0 STG.E desc[UR6][R10.64], R17 ;  /* 0x000000110a008986 */ /* 0x0003e8000c101906 */
[----:B------:R-:W2:Y:S01]  /*03f0*/  @!P0 LDG.E R15, desc[UR6][R6.64+0xc] ;  /* 0x00000c06060f8981 */ /* 0x000ea2000c1e1900 */
[----:B0-----:R-:W-:Y:S01]  /*0400*/  LOP3.LUT R9, R8, 0x7ffffffc, RZ, 0xc0, !PT ;  /* 0x7ffffffc08097812 */ /* 0x001fe200078ec0ff */
[----:B------:R-:W-:-:S03]  /*0410*/  @!P0 VIADD R0, R0, 0x1 ;  /* 0x0000000100008836 */ /* 0x000fc60000000000 */
[----:B------:R-:W-:Y:S01]  /*0420*/  ISETP.NE.AND P1, PT, R9, 0x4, PT ;  /* 0x000000040900780c */ /* 0x000fe20003f25270 */
[----:B--2---:R1:W-:-:S12]  /*0430*/  @!P0 STG.E desc[UR6][R10.64+0x4], R15 ;  /* 0x0000040f0a008986 */ /* 0x0043d8000c101906 */
[----:B------:R-:W-:Y:S05]  /*0440*/  @!P1 BRA `(.L_x_16) ;  /* 0x0000000000d49947 */ /* 0x000fea0003800000 */
[----:B------:R-:W0:Y:S01]  /*0450*/  LDC.64 R6, c[0x0][0x380] ;  /* 0x0000e000ff067b82 */ /* 0x000e220000000a00 */
[----:B------:R-:W-:Y:S01]  /*0460*/  IMAD.MOV.U32 R8, RZ, RZ, 0x4 ;  /* 0x00000004ff087424 */ /* 0x000fe200078e00ff */
[----:B------:R-:W2:Y:S06]  /*0470*/  LDCU UR4, c[0x0][0x394] ;  /* 0x00007280ff0477ac */ /* 0x000eac0008000800 */
.L_x_17:
[----:B-1----:R-:W-:-:S05]  /*0480*/  IADD3 R11, P0, PT, R4, R8, RZ ;  /* 0x00000008040b7210 */ /* 0x002fca0007f1e0ff */
[----:B---3--:R-:W-:Y:S01]  /*0490*/  IMAD.X R12, RZ, RZ, R5, P0 ;  /* 0x000000ffff0c7224 */ /* 0x008fe200000e0605 */
[----:B0-----:R-:W-:-:S04]  /*04a0*/  LEA R10, P0, R11, R6, 0x2 ;  /* 0x000000060b0a7211 */ /* 0x001fc800078010ff */
[----:B------:R-:W-:-:S05]  /*04b0*/  LEA.HI.X R11, R11, R7, R12, 0x2, P0 ;  /* 0x000000070b0b7211 */ /* 0x000fca00000f140c */
[----:B------:R-:W3:Y:S02]  /*04c0*/  LDG.E R12, desc[UR6][R10.64] ;  /* 0x000000060a0c7981 */ /* 0x000ee4000c1e1900 */
[----:B---3--:R-:W-:-:S04]  /*04d0*/  FSETP.NEU.AND P1, PT, R12, RZ, PT ;  /* 0x000000ff0c00720b */ /* 0x008fc80003f2d000 */
[----:B--2---:R-:W-:-:S13]  /*04e0*/  FSETP.GEU.OR P1, PT, R12, UR4, !P1 ;  /* 0x000000040c007c0b */ /* 0x004fda000cf2e400 */
[----:B------:R-:W-:Y:S02]  /*04f0*/  @!P1 SHF.L.U32 R13, R0, 0x1, RZ ;  /* 0x00000001000d9819 */ /* 0x000fe400000006ff */
[----:B------:R-:W-:-:S03]  /*0500*/  @!P1 I2FP.F32.U32 R19, R8 ;  /* 0x0000000800139245 */ /* 0x000fc60000201000 */
[----:B------:R-:W-:-:S05]  /*0510*/  @!P1 IMAD.WIDE R12, R13, 0x4, R2 ;  /* 0x000000040d0c9825 */ /* 0x000fca00078e0202 */
[----:B------:R-:W-:Y:S04]  /*0520*/  @!P1 STG.E desc[UR6][R12.64], R19 ;  /* 0x000000130c009986 */ /* 0x000fe8000c101906 */
[----:B------:R-:W2:Y:S04]  /*0530*/  @!P1 LDG.E R21, desc[UR6][R10.64] ;  /* 0x000000060a159981 */ /* 0x000ea8000c1e1900 */
[----:B--2---:R0:W-:Y:S04]  /*0540*/  @!P1 STG.E desc[UR6][R12.64+0x4], R21 ;  /* 0x000004150c009986 */ /* 0x0041e8000c101906 */
[----:B------:R-:W2:Y:S01]  /*0550*/  LDG.E R14, desc[UR6][R10.64+0x4] ;  /* 0x000004060a0e7981 */ /* 0x000ea2000c1e1900 */
[----:B------:R-:W-:Y:S01]  /*0560*/  @!P1 VIADD R0, R0, 0x1 ;  /* 0x0000000100009836 */ /* 0x000fe20000000000 */
[----:B--2---:R-:W-:-:S04]  /*0570*/  FSETP.NEU.AND P0, PT, R14, RZ, PT ;  /* 0x000000ff0e00720b */ /* 0x004fc80003f0d000 */
[----:B------:R-:W-:-:S13]  /*0580*/  FSETP.GEU.OR P0, PT, R14, UR4, !P0 ;  /* 0x000000040e007c0b */ /* 0x000fda000c70e400 */
[----:B------:R-:W-:Y:S02]  /*0590*/  @!P0 VIADD R14, R8, 0x1 ;  /* 0x00000001080e8836 */ /* 0x000fe40000000000 */
[----:B------:R-:W-:-:S03]  /*05a0*/  @!P0 IMAD.SHL.U32 R15, R0, 0x2, RZ ;  /* 0x00000002000f8824 */ /* 0x000fc600078e00ff */
[----:B------:R-:W-:Y:S01]  /*05b0*/  @!P0 I2FP.F32.U32 R17, R14 ;  /* 0x0000000e00118245 */ /* 0x000fe20000201000 */
        /* <DEDUP_REMOVED lines=8> */
[----:B------:R-:W-:Y:S01]  /*0640*/  @!P1 VIADD R12, R8, 0x2 ;  /* 0x00000002080c9836 */ /* 0x000fe20000000000 */
[----:B------:R-:W-:-:S04]  /*0650*/  @!P1 SHF.L.U32 R13, R0, 0x1, RZ ;  /* 0x00000001000d9819 */ /* 0x000fc800000006ff */
[----:B------:R-:W-:Y:S01]  /*0660*/  @!P1 I2FP.F32.U32 R19, R12 ;  /* 0x0000000c00139245 */ /* 0x000fe20000201000 */
[----:B------:R-:W-:-:S05]  /*0670*/  @!P1 IMAD.WIDE R12, R13, 0x4, R2 ;  /* 0x000000040d0c9825 */ /* 0x000fca00078e0202 */
[----:B------:R0:W-:Y:S04]  /*0680*/  @!P1 STG.E desc[UR6][R12.64], R19 ;  /* 0x000000130c009986 */ /* 0x0001e8000c101906 */
[----:B------:R-:W2:Y:S04]  /*0690*/  @!P1 LDG.E R21, desc[UR6][R10.64+0x8] ;  /* 0x000008060a159981 */ /* 0x000ea8000c1e1900 */
[----:B--2---:R3:W-:Y:S04]  /*06a0*/  @!P1 STG.E desc[UR6][R12.64+0x4], R21 ;  /* 0x000004150c009986 */ /* 0x0047e8000c101906 */
[----:B-1----:R-:W2:Y:S01]  /*06b0*/  LDG.E R14, desc[UR6][R10.64+0xc] ;  /* 0x00000c060a0e7981 */ /* 0x002ea2000c1e1900 */
[----:B------:R-:W-:Y:S01]  /*06c0*/  @!P1 VIADD R0, R0, 0x1 ;  /* 0x0000000100009836 */ /* 0x000fe20000000000 */
[----:B--2---:R-:W-:-:S04]  /*06d0*/  FSETP.NEU.AND P0, PT, R14, RZ, PT ;  /* 0x000000ff0e00720b */ /* 0x004fc80003f0d000 */
[----:B------:R-:W-:-:S13]  /*06e0*/  FSETP.GEU.OR P0, PT, R14, UR4, !P0 ;  /* 0x000000040e007c0b */ /* 0x000fda000c70e400 */
[----:B------:R-:W-:Y:S02]  /*06f0*/  @!P0 VIADD R14, R8, 0x3 ;  /* 0x00000003080e8836 */ /* 0x000fe40000000000 */
[----:B------:R-:W-:-:S03]  /*0700*/  @!P0 IMAD.SHL.U32 R15, R0, 0x2, RZ ;  /* 0x00000002000f8824 */ /* 0x000fc600078e00ff */
[----:B------:R-:W-:Y:S01]  /*0710*/  @!P0 I2FP.F32.U32 R17, R14 ;  /* 0x0000000e00118245 */ /* 0x000fe20000201000 */
[----:B------:R-:W-:-:S05]  /*0720*/  @!P0 IMAD.WIDE R14, R15, 0x4, R2 ;  /* 0x000000040f0e8825 */ /* 0x000fca00078e0202 */
[----:B------:R3:W-:Y:S04]  /*0730*/  @!P0 STG.E desc[UR6][R14.64], R17 ;  /* 0x000000110e008986 */ /* 0x0007e8000c101906 */
[----:B0-----:R-:W2:Y:S01]  /*0740*/  @!P0 LDG.E R19, desc[UR6][R10.64+0xc] ;  /* 0x00000c060a138981 */ /* 0x001ea2000c1e1900 */
[----:B------:R-:W-:Y:S02]  /*0750*/  VIADD R8, R8, 0x4 ;  /* 0x0000000408087836 */ /* 0x000fe40000000000 */
[----:B------:R-:W-:-:S03]  /*0760*/  @!P0 VIADD R0, R0, 0x1 ;  /* 0x0000000100008836 */ /* 0x000fc60000000000 */
[----:B------:R-:W-:Y:S01]  /*0770*/  ISETP.NE.AND P1, PT, R8, R9, PT ;  /* 0x000000090800720c */ /* 0x000fe20003f25270 */
[----:B--2---:R3:W-:-:S12]  /*0780*/  @!P0 STG.E desc[UR6][R14.64+0x4], R19 ;  /* 0x000004130e008986 */ /* 0x0047d8000c101906 */
[----:B------:R-:W-:Y:S05]  /*0790*/  @P1 BRA `(.L_x_17) ;  /* 0xfffffffc00381947 */ /* 0x000fea000383ffff */
.L_x_16:
[----:B------:R-:W-:-:S13]  /*07a0*/  ISETP.NE.AND P0, PT, R16, RZ, PT ;  /* 0x000000ff1000720c */ /* 0x000fda0003f05270 */
[----:B------:R-:W-:Y:S05]  /*07b0*/  @!P0 BRA `(.L_x_15) ;  /* 0x0000000000548947 */ /* 0x000fea0003800000 */
[----:B------:R-:W2:Y:S01]  /*07c0*/  LDC.64 R6, c[0x0][0x380] ;  /* 0x0000e000ff067b82 */ /* 0x000ea20000000a00 */
[----:B------:R-:W4:Y:S01]  /*07d0*/  LDCU UR5, c[0x0][0x394] ;  /* 0x00007280ff0577ac */ /* 0x000f220008000800 */
[----:B------:R-:W-:-:S05]  /*07e0*/  UMOV UR4, URZ ;  /* 0x000000ff00047c82 */ /* 0x000fca0008000000 */
.L_x_18:
[----:B------:R-:W-:-:S04]  /*07f0*/  IADD3 R8, P0, PT, R4, R9, RZ ;  /* 0x0000000904087210 */ /* 0x000fc80007f1e0ff */
[----:B-1----:R-:W-:Y:S02]  /*0800*/  IADD3.X R11, PT, PT, RZ, R5, RZ, P0, !PT ;  /* 0x00000005ff0b7210 */ /* 0x002fe400007fe4ff */
[----:B--2---:R-:W-:-:S04]  /*0810*/  LEA R10, P0, R8, R6, 0x2 ;  /* 0x00000006080a7211 */ /* 0x004fc800078010ff */
[----:B------:R-:W-:-:S05]  /*0820*/  LEA.HI.X R11, R8, R7, R11, 0x2, P0 ;  /* 0x00000007080b7211 */ /* 0x000fca00000f140b */
[----:B0-----:R-:W2:Y:S02]  /*0830*/  LDG.E R8, desc[UR6][R10.64] ;  /* 0x000000060a087981 */ /* 0x001ea4000c1e1900 */
[----:B--2---:R-:W-:-:S04]  /*0840*/  FSETP.NEU.AND P0, PT, R8, RZ, PT ;  /* 0x000000ff0800720b */ /* 0x004fc80003f0d000 */
[----:B----4-:R-:W-:-:S13]  /*0850*/  FSETP.GEU.OR P0, PT, R8, UR5, !P0 ;  /* 0x0000000508007c0b */ /* 0x010fda000c70e400 */
[----:B---3--:R-:W-:Y:S01]  /*0860*/  @!P0 IMAD.SHL.U32 R13, R0, 0x2, RZ ;  /* 0x00000002000d8824 */ /* 0x008fe200078e00ff */
[----:B------:R-:W-:-:S03]  /*0870*/  @!P0 I2FP.F32.U32 R15, R9 ;  /* 0x00000009000f8245 */ /* 0x000fc60000201000 */
[----:B------:R-:W-:-:S05]  /*0880*/  @!P0 IMAD.WIDE R12, R13, 0x4, R2 ;  /* 0x000000040d0c8825 */ /* 0x000fca00078e0202 */
[----:B------:R0:W-:Y:S04]  /*0890*/  @!P0 STG.E desc[UR6][R12.64], R15 ;  /* 0x0000000f0c008986 */ /* 0x0001e8000c101906 */
[----:B------:R-:W2:Y:S01]  /*08a0*/  @!P0 LDG.E R17, desc[UR6][R10.64] ;  /* 0x000000060a118981 */ /* 0x000ea2000c1e1900 */
[----:B------:R-:W-:Y:S01]  /*08b0*/  UIADD3 UR4, UPT, UPT, UR4, 0x1, URZ ;  /* 0x0000000104047890 */ /* 0x000fe2000fffe0ff */
[----:B------:R-:W-:Y:S02]  /*08c0*/  VIADD R9, R9, 0x1 ;  /* 0x0000000109097836 */ /* 0x000fe40000000000 */
[----:B------:R-:W-:-:S03]  /*08d0*/  @!P0 VIADD R0, R0, 0x1 ;  /* 0x0000000100008836 */ /* 0x000fc60000000000 */
[----:B------:R-:W-:Y:S01]  /*08e0*/  ISETP.NE.AND P1, PT, R16, UR4, PT ;  /* 0x0000000410007c0c */ /* 0x000fe2000bf25270 */
[----:B--2---:R0:W-:-:S12]  /*08f0*/  @!P0 STG.E desc[UR6][R12.64+0x4], R17 ;  /* 0x000004110c008986 */ /* 0x0041d8000c101906 */
[----:B------:R-:W-:Y:S05]  /*0900*/  @P1 BRA `(.L_x_18) ;  /* 0xfffffffc00b81947 */ /* 0x000fea000383ffff */
.L_x_15:
[----:B------:R-:W-:-:S13]  /*0910*/  ISETP.GE.AND P0, PT, R0, 0x1, PT ;  /* 0x000000010000780c */ /* 0x000fda0003f06270 */
[----:B0-----:R-:W-:Y:S05]  /*0920*/  @!P0 EXIT ;  /* 0x000000000000894d */ /* 0x001fea0003800000 */
[----:B------:R-:W-:-:S07]  /*0930*/  IMAD.MOV.U32 R7, RZ, RZ, RZ ;  /* 0x000000ffff077224 */ /* 0x000fce00078e00ff */
.L_x_24:
[C---:B------:R-:W-:Y:S01]  /*0940*/  IADD3 R4, PT, PT, -R7.reuse, R0, RZ ;  /* 0x0000000007047210 */ /* 0x040fe20007ffe1ff */
[----:B------:R-:W-:Y:S02]  /*0950*/  IMAD.SHL.U32 R5, R7, 0x2, RZ ;  /* 0x0000000207057824 */ /* 0x000fe400078e00ff */
[----:B------:R-:W-:Y:S01]  /*0960*/  IMAD.MOV.U32 R9, RZ, RZ, R7 ;  /* 0x000000ffff097224 */ /* 0x000fe200078e0007 */
[----:B------:R-:W-:Y:S01]  /*0970*/  LOP3.LUT P0, R6, R4, 0x3, RZ, 0xc0, !PT ;  /* 0x0000000304067812 */ /* 0x000fe2000780c0ff */
[----:B------:R-:W-:-:S12]  /*0980*/  IMAD.WIDE.U32 R4, R5, 0x4, R2 ;  /* 0x0000000405047825 */ /* 0x000fd800078e0002 */
[----:B------:R-:W-:Y:S05]  /*0990*/  @!P0 BRA `(.L_x_19) ;  /* 0x0000000000748947 */ /* 0x000fea0003800000 */
[----:B------:R-:W-:Y:S01]  /*09a0*/  ISETP.NE.AND P0, PT, R6, 0x1, PT ;  /* 0x000000010600780c */ /* 0x000fe20003f05270 */
[----:B------:R-:W-:-:S12]  /*09b0*/  VIADD R9, R7, 0x1 ;  /* 0x0000000107097836 */ /* 0x000fd80000000000 */
[----:B------:R-:W-:Y:S05]  /*09c0*/  @!P0 BRA `(.L_x_19) ;  /* 0x0000000000688947 */ /* 0x000fea0003800000 */
[----:B-1----:R-:W2:Y:S04]  /*09d0*/  LDG.E R11, desc[UR6][R4.64+0x4] ;  /* 0x00000406040b7981 */ /* 0x002ea8000c1e1900 */
[----:B------:R-:W2:Y:S01]  /*09e0*/  LDG.E R8, desc[UR6][R4.64+0xc] ;  /* 0x00000c0604087981 */ /* 0x000ea2000c1e1900 */
[----:B------:R-:W-:Y:S02]  /*09f0*/  ISETP.NE.AND P1, PT, R6, 0x2, PT ;  /* 0x000000020600780c */ /* 0x000fe40003f25270 */
[----:B--2---:R-:W-:-:S13]  /*0a00*/  FSETP.GT.AND P0, PT, R11, R8, PT ;  /* 0x000000080b00720b */ /* 0x004fda0003f04000 */
[----:B------:R-:W-:Y:S05]  /*0a10*/  @!P0 BRA `(.L_x_20) ;  /* 0x00000000001c8947 */ /* 0x000fea0003800000 */
[----:B---3--:R-:W2:Y:S04]  /*0a20*/  LDG.E R13, desc[UR6][R4.64+0x8] ;  /* 0x00000806040d7981 */ /* 0x008ea8000c1e1900 */
[----:B------:R-:W3:Y:S04]  /*0a30*/  LDG.E R9, desc[UR6][R4.64] ;  /* 0x0000000604097981 */ /* 0x000ee8000c1e1900 */
[----:B------:R-:W-:Y:S04]  /*0a40*/  STG.E desc[UR6][R4.64+0x4], R8 ;  /* 0x0000040804007986 */ /* 0x000fe8000c101906 */
[----:B------:R0:W-:Y:S02]  /*0a50*/  STG.E desc[UR6][R4.64+0xc], R11 ;  /* 0x00000c0b04007986 */ /* 0x0001e4000c101906 */
[----:B0-----:R-:W-:-:S02]  /*0a60*/  IMAD.MOV.U32 R11, RZ, RZ, R8 ;  /* 0x000000ffff0b7224 */ /* 0x001fc400078e0008 */
[----:B--2---:R0:W-:Y:S04]  /*0a70*/  STG.E desc[UR6][R4.64], R13 ;  /* 0x0000000d04007986 */ /* 0x0041e8000c101906 */
[----:B---3--:R0:W-:Y:S02]  /*0a80*/  STG.E desc[UR6][R4.64+0x8], R9 ;  /* 0x0000080904007986 */ /* 0x0081e4000c101906 */
.L_x_20:
[----:B0-----:R-:W-:Y:S01]  /*0a90*/  IADD3 R9, PT, PT, R7, 0x2, RZ ;  /* 0x0000000207097810 */ /* 0x001fe20007ffe0ff */
[----:B------:R-:W-:Y:S06]  /*0aa0*/  @!P1 BRA `(.L_x_19) ;  /* 0x0000000000309947 */ /* 0x000fec0003800000 */
[----:B------:R-:W-:-:S04]  /*0ab0*/  IMAD.SHL.U32 R9, R9, 0x2, RZ ;  /* 0x0000000209097824 */ /* 0x000fc800078e00ff */
[----:B------:R-:W-:-:S05]  /*0ac0*/  IMAD.WIDE.U32 R8, R9, 0x4, R2 ;  /* 0x0000000409087825 */ /* 0x000fca00078e0002 */
[----:B------:R-:W2:Y:S02]  /*0ad0*/  LDG.E R6, desc[UR6][R8.64+0x4] ;  /* 0x0000040608067981 */ /* 0x000ea4000c1e1900 */
[----:B--2---:R-:W-:-:S13]  /*0ae0*/  FSETP.GT.AND P0, PT, R11, R6, PT ;  /* 0x000000060b00720b */ /* 0x004fda0003f04000 */
[----:B------:R-:W-:Y:S05]  /*0af0*/  @!P0 BRA `(.L_x_21) ;  /* 0x0000000000188947 */ /* 0x000fea0003800000 */
[----:B---3--:R-:W2:Y:S04]  /*0b00*/  LDG.E R15, desc[UR6][R8.64] ;  /* 0x00000006080f7981 */ /* 0x008ea8000c1e1900 */
[----:B------:R-:W3:Y:S04]  /*0b10*/  LDG.E R13, desc[UR6][R4.64] ;  /* 0x00000006040d7981 */ /* 0x000ee8000c1e1900 */
[----:B------:R0:W-:Y:S04]  /*0b20*/  STG.E desc[UR6][R4.64+0x4], R6 ;  /* 0x0000040604007986 */ /* 0x0001e8000c101906 */
[----:B--2---:R0:W-:Y:S04]  /*0b30*/  STG.E desc[UR6][R4.64], R15 ;  /* 0x0000000f04007986 */ /* 0x0041e8000c101906 */
[----:B---3--:R0:W-:Y:S04]  /*0b40*/  STG.E desc[UR6][R8.64], R13 ;  /* 0x0000000d08007986 */ /* 0x0081e8000c101906 */
[----:B------:R0:W-:Y:S02]  /*0b50*/  STG.E desc[UR6][R8.64+0x4], R11 ;  /* 0x0000040b08007986 */ /* 0x0001e4000c101906 */
.L_x_21:
[----:B0-----:R-:W-:-:S07]  /*0b60*/  VIADD R9, R7, 0x3 ;  /* 0x0000000307097836 */ /* 0x001fce0000000000 */
.L_x_19:
[----:B------:R-:W-:-:S05]  /*0b70*/  IMAD.IADD R6, R7, 0x1, -R0 ;  /* 0x0000000107067824 */ /* 0x000fca00078e0a00 */
[----:B------:R-:W-:-:S13]  /*0b80*/  ISETP.GT.U32.AND P0, PT, R6, -0x4, PT ;  /* 0xfffffffc0600780c */ /* 0x000fda0003f04070 */
[----:B------:R-:W-:Y:S05]  /*0b90*/  @P0 BRA `(.L_x_22) ;  /* 0x0000000000dc0947 */ /* 0x000fea0003800000 */
[C---:B------:R-:W-:Y:S01]  /*0ba0*/  IMAD.IADD R6, R9.reuse, 0x1, -R0 ;  /* 0x0000000109067824 */ /* 0x040fe200078e0a00 */
[----:B-1----:R-:W-:-:S07]  /*0bb0*/  LEA R11, R9, 0x3, 0x1 ;  /* 0x00000003090b7811 */ /* 0x002fce00078e08ff */
.L_x_23:
[----:B---3--:R-:W-:Y:S01]  /*0bc0*/  IADD3 R17, PT, PT, R11, -0x3, RZ ;  /* 0xfffffffd0b117810 */ /* 0x008fe20007ffe0ff */
[----:B------:R-:W2:Y:S04]  /*0bd0*/  LDG.E R13, desc[UR6][R4.64+0x4] ;  /* 0x00000406040d7981 */ /* 0x000ea8000c1e1900 */
[----:B------:R-:W-:-:S05]  /*0be0*/  IMAD.WIDE.U32 R16, R17, 0x4, R2 ;  /* 0x0000000411107825 */ /* 0x000fca00078e0002 */
[----:B------:R-:W2:Y:S02]  /*0bf0*/  LDG.E R10, desc[UR6][R16.64+0x4] ;  /* 0x00000406100a7981 */ /* 0x000ea4000c1e1900 */
[----:B--2---:R-:W-:-:S13]  /*0c00*/  FSETP.GT.AND P0, PT, R13, R10, PT ;  /* 0x0000000a0d00720b */ /* 0x004fda0003f04000 */
[----:B------:R-:W2:Y:S04]  /*0c10*/  @P0 LDG.E R15, desc[UR6][R16.64] ;  /* 0x00000006100f0981 */ /* 0x000ea8000c1e1900 */
[----:B------:R-:W3:Y:S01]  /*0c20*/  @P0 LDG.E R21, desc[UR6][R4.64] ;  /* 0x0000000604150981 */ /* 0x000ee2000c1e1900 */
[----:B------:R-:W-:-:S03]  /*0c30*/  IMAD.WIDE.U32 R8, R11, 0x4, R2 ;  /* 0x000000040b087825 */ /* 0x000fc600078e0002 */
[----:B------:R-:W-:Y:S04]  /*0c40*/  @P0 STG.E desc[UR6][R4.64+0x4], R10 ;  /* 0x0000040a04000986 */ /* 0x000fe8000c101906 */
[----:B--2---:R-:W-:Y:S04]  /*0c50*/  @P0 STG.E desc[UR6][R4.64], R15 ;  /* 0x0000000f04000986 */ /* 0x004fe8000c101906 */
[----:B---3--:R-:W-:Y:S04]  /*0c60*/  @P0 STG.E desc[UR6][R16.64], R21 ;  /* 0x0000001510000986 */ /* 0x008fe8000c101906 */
[----:B------:R0:W-:Y:S04]  /*0c70*/  @P0 STG.E desc[UR6][R16.64+0x4], R13 ;  /* 0x0000040d10000986 */ /* 0x0001e8000c101906 */
[----:B------:R-:W2:Y:S04]  /*0c80*/  LDG.E R12, desc[UR6][R8.64] ;  /* 0x00000006080c7981 */ /* 0x000ea8000c1e1900 */
[----:B0-----:R-:W2:Y:S02]  /*0c90*/  @P0 LDG.E R13, desc[UR6][R4.64+0x4] ;  /* 0x00000406040d0981 */ /* 0x001ea4000c1e1900 */
[----:B--2---:R-:W-:-:S13]  /*0ca0*/  FSETP.GT.AND P0, PT, R13, R12, PT ;  /* 0x0000000c0d00720b */ /* 0x004fda0003f04000 */
[----:B------:R-:W-:Y:S01]  /*0cb0*/  @P0 VIADD R19, R11, 0xffffffff ;  /* 0xffffffff0b130836 */ /* 0x000fe20000000000 */
[----:B------:R-:W2:Y:S03]  /*0cc0*/  @P0 LDG.E R23, desc[UR6][R4.64] ;  /* 0x0000000604170981 */ /* 0x000ea6000c1e1900 */
[----:B------:R-:W-:-:S05]  /*0cd0*/  @P0 IMAD.WIDE.U32 R18, R19, 0x4, R2 ;  /* 0x0000000413120825 */ /* 0x000fca00078e0002 */
[----:B------:R-:W3:Y:S01]  /*0ce0*/  @P0 LDG.E R25, desc[UR6][R18.64] ;  /* 0x0000000612190981 */ /* 0x000ee2000c1e1900 */
[----:B------:R-:W-:-:S04]  /*0cf0*/  VIADD R27, R11, 0x2 ;  /* 0x000000020b1b7836 */ /* 0x000fc80000000000 */
[----:B------:R-:W-:Y:S01]  /*0d00*/  IMAD.WIDE.U32 R14, R27, 0x4, R2 ;  /* 0x000000041b0e7825 */ /* 0x000fe200078e0002 */
[----:B------:R-:W-:Y:S04]  /*0d10*/  @P0 STG.E desc[UR6][R4.64+0x4], R12 ;  /* 0x0000040c04000986 */ /* 0x000fe8000c101906 */
[----:B---3--:R-:W-:Y:S04]  /*0d20*/  @P0 STG.E desc[UR6][R4.64], R25 ;  /* 0x0000001904000986 */ /* 0x008fe8000c101906 */
[----:B--2---:R-:W-:Y:S04]  /*0d30*/  @P0 STG.E desc[UR6][R18.64], R23 ;  /* 0x0000001712000986 */ /* 0x004fe8000c101906 */
        /* <DEDUP_REMOVED lines=17> */
[----:B------:R-:W-:Y:S01]  /*0e50*/  @P0 IADD3 R9, PT, PT, R11, 0x3, RZ ;  /* 0x000000030b090810 */ /* 0x000fe20007ffe0ff */
[----:B------:R-:W2:Y:S04]  /*0e60*/  @P0 LDG.E R19, desc[UR6][R4.64] ;  /* 0x0000000604130981 */ /* 0x000ea8000c1e1900 */
[----:B------:R-:W-:-:S05]  /*0e70*/  @P0 IMAD.WIDE.U32 R8, R9, 0x4, R2 ;  /* 0x0000000409080825 */ /* 0x000fca00078e0002 */
[----:B------:R-:W3:Y:S01]  /*0e80*/  @P0 LDG.E R23, desc[UR6][R8.64] ;  /* 0x0000000608170981 */ /* 0x000ee2000c1e1900 */
[----:B------:R-:W-:-:S03]  /*0e90*/  VIADD R6, R6, 0x4 ;  /* 0x0000000406067836 */ /* 0x000fc60000000000 */
[----:B------:R0:W-:Y:S01]  /*0ea0*/  @P0 STG.E desc[UR6][R4.64+0x4], R12 ;  /* 0x0000040c04000986 */ /* 0x0001e2000c101906 */
[----:B------:R-:W-:-:S03]  /*0eb0*/  VIADD R11, R11, 0x8 ;  /* 0x000000080b0b7836 */ /* 0x000fc60000000000 */
[----:B---3--:R0:W-:Y:S04]  /*0ec0*/  @P0 STG.E desc[UR6][R4.64], R23 ;  /* 0x0000001704000986 */ /* 0x0081e8000c101906 */
[----:B--2---:R0:W-:Y:S04]  /*0ed0*/  @P0 STG.E desc[UR6][R8.64], R19 ;  /* 0x0000001308000986 */ /* 0x0041e8000c101906 */
[----:B------:R0:W-:Y:S01]  /*0ee0*/  @P0 STG.E desc[UR6][R16.64], R13 ;  /* 0x0000000d10000986 */ /* 0x0001e2000c101906 */
[----:B------:R-:W-:-:S13]  /*0ef0*/  ISETP.NE.AND P0, PT, R6, RZ, PT ;  /* 0x000000ff0600720c */ /* 0x000fda0003f05270 */
[----:B0-----:R-:W-:Y:S05]  /*0f00*/  @P0 BRA `(.L_x_23) ;  /* 0xfffffffc002c0947 */ /* 0x001fea000383ffff */
.L_x_22:
[----:B------:R-:W-:-:S05]  /*0f10*/  VIADD R7, R7, 0x1 ;  /* 0x0000000107077836 */ /* 0x000fca0000000000 */
[----:B------:R-:W-:-:S13]  /*0f20*/  ISETP.NE.AND P0, PT, R7, R0, PT ;  /* 0x000000000700720c */ /* 0x000fda0003f05270 */
[----:B------:R-:W-:Y:S05]  /*0f30*/  @P0 BRA `(.L_x_24) ;  /* 0xfffffff800800947 */ /* 0x000fea000383ffff */
[----:B------:R-:W-:Y:S05]  /*0f40*/  EXIT ;  /* 0x000000000000794d */ /* 0x000fea0003800000 */
.L_x_25:
        /* <DEDUP_REMOVED lines=11> */
.L_x_63:


//--------------------- .text._Z23copy_to_euler_neighbourPiPfS0_iS_ --------------------------
	.section	.text._Z23copy_to_euler_neighbourPiPfS0_iS_,"ax",@progbits
	.align	128
        .global         _Z23copy_to_euler_neighbourPiPfS0_iS_
        .type           _Z23copy_to_euler_neighbourPiPfS0_iS_,@function
        .size           _Z23copy_to_euler_neighbourPiPfS0_iS_,(.L_x_64 - _Z23copy_to_euler_neighbourPiPfS0_iS_)
        .other          _Z23copy_to_euler_neighbourPiPfS0_iS_,@"STO_CUDA_ENTRY STV_DEFAULT"
_Z23copy_to_euler_neighbourPiPfS0_iS_:
.text._Z23copy_to_euler_neighbourPiPfS0_iS_:
[----:B------:R-:W-:Y:S01]  /*0000*/  LDC R1, c[0x0][0x37c] ;  /* 0x0000df00ff017b82 */ /* 0x000fe20000000800 */
[----:B------:R-:W0:Y:S07]  /*0010*/  S2R R3, SR_TID.Y ;  /* 0x0000000000037919 */ /* 0x000e2e0000002200 */
[----:B------:R-:W-:Y:S01]  /*0020*/  S2UR UR4, SR_CTAID.Y ;  /* 0x00000000000479c3 */ /* 0x000fe20000002600 */
[----:B------:R-:W1:Y:S01]  /*0030*/  LDCU UR5, c[0x0][0x370] ;  /* 0x00006e00ff0577ac */ /* 0x000e620008000800 */
[----:B------:R-:W2:Y:S01]  /*0040*/  S2R R9, SR_TID.X ;  /* 0x0000000000097919 */ /* 0x000ea20000002100 */
[----:B------:R-:W2:Y:S05]  /*0050*/  LDCU UR6, c[0x0][0x360] ;  /* 0x00006c00ff0677ac */ /* 0x000eaa0008000800 */
[----:B------:R-:W1:Y:S01]  /*0060*/  S2UR UR7, SR_CTAID.X ;  /* 0x00000000000779c3 */ /* 0x000e620000002500 */
[----:B------:R-:W3:Y:S07]  /*0070*/  LDCU UR9, c[0x0][0x398] ;  /* 0x00007300ff0977ac */ /* 0x000eee0008000800 */
[----:B------:R-:W0:Y:S01]  /*0080*/  LDC R2, c[0x0][0x364] ;  /* 0x0000d900ff027b82 */ /* 0x000e220000000800 */
[----:B------:R-:W4:Y:S01]  /*0090*/  LDCU UR8, c[0x0][0x374] ;  /* 0x00006e80ff0877ac */ /* 0x000f220008000800 */
[----:B-1----:R-:W-:-:S06]  /*00a0*/  UIMAD UR4, UR4, UR5, UR7 ;  /* 0x00000005040472a4 */ /* 0x002fcc000f8e0207 */
[----:B0-----:R-:W-:Y:S01]  /*00b0*/  IMAD R0, R2, UR4, R3 ;  /* 0x0000000402007c24 */ /* 0x001fe2000f8e0203 */
[----:B----4-:R-:W-:Y:S01]  /*00c0*/  UIMAD UR4, UR5, UR8, URZ ;  /* 0x00000008050472a4 */ /* 0x010fe2000f8e02ff */
[----:B------:R-:W0:Y:S02]  /*00d0*/  LDCU UR5, c[0x0][0x398] ;  /* 0x00007300ff0577ac */ /* 0x000e240008000800 */
[----:B--2---:R-:W-:Y:S01]  /*00e0*/  IMAD R9, R0, UR6, R9 ;  /* 0x0000000600097c24 */ /* 0x004fe2000f8e0209 */
[----:B------:R-:W-:-:S04]  /*00f0*/  UIMAD UR4, UR4, UR6, URZ ;  /* 0x00000006040472a4 */ /* 0x000fc8000f8e02ff */
[----:B---3--:R-:W-:Y:S02]  /*0100*/  ISETP.GE.AND P0, PT, R9, UR9, PT ;  /* 0x0000000909007c0c */ /* 0x008fe4000bf06270 */
[----:B------:R-:W-:-:S11]  /*0110*/  IMAD R0, R2, UR4, RZ ;  /* 0x0000000402007c24 */ /* 0x000fd6000f8e02ff */
[----:B0-----:R-:W-:Y:S05]  /*0120*/  @P0 EXIT ;  /* 0x000000000000094d */ /* 0x001fea0003800000 */
[----:B------:R-:W0:Y:S08]  /*0130*/  LDC.64 R18, c[0x0][0x358] ;  /* 0x0000d600ff127b82 */ /* 0x000e300000000a00 */
[----:B------:R-:W1:Y:S08]  /*0140*/  LDC.64 R6, c[0x0][0x390] ;  /* 0x0000e400ff067b82 */ /* 0x000e700000000a00 */
[----:B------:R-:W2:Y:S08]  /*0150*/  LDC.64 R4, c[0x0][0x380] ;  /* 0x0000e000ff047b82 */ /* 0x000eb00000000a00 */
[----:B------:R-:W3:Y:S02]  /*0160*/  LDC.64 R2, c[0x0][0x388] ;  /* 0x0000e200ff027b82 */ /* 0x000ee40000000a00 */
.L_x_29:
[----:B------:R-:W-:Y:S01]  /*0170*/  ISETP.NE.AND P0, PT, R9, RZ, PT ;  /* 0x000000ff0900720c */ /* 0x000fe20003f05270 */
[----:B------:R-:W-:-:S12]  /*0180*/  BSSY.RECONVERGENT B0, `(.L_x_26) ;  /* 0x0000033000007945 */ /* 0x000fd80003800200 */
[----:B-1--4-:R-:W-:Y:S05]  /*0190*/  @P0 BRA `(.L_x_27) ;  /* 0x00000000005c0947 */ /* 0x012fea0003800000 */
[----:B------:R-:W4:Y:S01]  /*01a0*/  LDC.64 R10, c[0x0][0x380] ;  /* 0x0000e000ff0a7b82 */ /* 0x000f220000000a00 */
[----:B0-----:R-:W-:Y:S02]  /*01b0*/  R2UR UR6, R18 ;  /* 0x00000000120672ca */ /* 0x001fe400000e0000 */
[----:B------:R-:W-:-:S13]  /*01c0*/  R2UR UR7, R19 ;  /* 0x00000000130772ca */ /* 0x000fda00000e0000 */
[----:B----4-:R-:W4:Y:S02]  /*01d0*/  LDG.E R15, desc[UR6][R10.64] ;  /* 0x000000060a0f7981 */ /* 0x010f24000c1e1900 */
[----:B----4-:R-:W-:-:S13]  /*01e0*/  ISETP.NE.AND P0, PT, R15, RZ, PT ;  /* 0x000000ff0f00720c */ /* 0x010fda0003f05270 */
[----:B------:R-:W-:Y:S05]  /*01f0*/  @!P0 BRA `(.L_x_28) ;  /* 0x0000000000ac8947 */ /* 0x000fea0003800000 */
[----:B------:R-:W0:Y:S01]  /*0200*/  LDC.64 R12, c[0x0][0x388] ;  /* 0x0000e200ff0c7b82 */ /* 0x000e220000000a00 */
[----:B------:R-:W-:Y:S02]  /*0210*/  R2UR UR6, R18 ;  /* 0x00000000120672ca */ /* 0x000fe400000e0000 */
[----:B------:R-:W-:-:S13]  /*0220*/  R2UR UR7, R19 ;  /* 0x00000000130772ca */ /* 0x000fda00000e0000 */
[----:B0-----:R-:W4:Y:S01]  /*0230*/  LDG.E R21, desc[UR6][R12.64] ;  /* 0x000000060c157981 */ /* 0x001f22000c1e1900 */
[----:B------:R-:W0:Y:S01]  /*0240*/  LDC.64 R16, c[0x0][0x3a0] ;  /* 0x0000e800ff107b82 */ /* 0x000e220000000a00 */
[C---:B------:R-:W-:Y:S01]  /*0250*/  R2UR UR10, R18.reuse ;  /* 0x00000000120a72ca */ /* 0x040fe200000e0000 */
[----:B-1----:R-:W-:Y:S01]  /*0260*/  IMAD.WIDE R14, R15, 0x4, R6 ;  /* 0x000000040f0e7825 */ /* 0x002fe200078e0206 */
[C---:B------:R-:W-:Y:S02]  /*0270*/  R2UR UR11, R19.reuse ;  /* 0x00000000130b72ca */ /* 0x040fe400000e0000 */
[----:B------:R-:W-:Y:S02]  /*0280*/  R2UR UR8, R18 ;  /* 0x00000000120872ca */ /* 0x000fe400000e0000 */
[----:B------:R-:W-:Y:S01]  /*0290*/  R2UR UR9, R19 ;  /* 0x00000000130972ca */ /* 0x000fe200000e0000 */
[----:B----4-:R4:W-:Y:S08]  /*02a0*/  STG.E desc[UR6][R14.64+-0x4], R21 ;  /* 0xfffffc150e007986 */ /* 0x0109f0000c101906 */
[----:B------:R-:W5:Y:S04]  /*02b0*/  LDG.E R11, desc[UR10][R10.64] ;  /* 0x0000000a0a0b7981 */ /* 0x000f68000c1e1900 */
[----:B0-----:R-:W5:Y:S02]  /*02c0*/  LDG.E R16, desc[UR8][R16.64] ;  /* 0x0000000810107981 */ /* 0x001f64000c1e1900 */
[----:B-----5:R-:W-:-:S05]  /*02d0*/  IADD3 R23, PT, PT, R16, -0x1, R11 ;  /* 0xffffffff10177810 */ /* 0x020fca0007ffe00b */
[----:B------:R-:W-:-:S05]  /*02e0*/  IMAD.WIDE R12, R23, 0x4, R6 ;  /* 0x00000004170c7825 */ /* 0x000fca00078e0206 */
[----:B------:R4:W-:Y:S01]  /*02f0*/  STG.E desc[UR6][R12.64], RZ ;  /* 0x000000ff0c007986 */ /* 0x0009e2000c101906 */
[----:B------:R-:W-:Y:S05]  /*0300*/  BRA `(.L_x_28) ;  /* 0x0000000000687947 */ /* 0x000fea0003800000 */
.L_x_27:
[C---:B0-----:R-:W-:Y:S01]  /*0310*/  R2UR UR6, R18.reuse ;  /* 0x00000000120672ca */ /* 0x041fe200000e0000 */
[----:B--2---:R-:W-:Y:S01]  /*0320*/  IMAD.WIDE R14, R9, 0x4, R4 ;  /* 0x00000004090e7825 */ /* 0x004fe200078e0204 */
[C---:B------:R-:W-:Y:S02]  /*0330*/  R2UR UR7, R19.reuse ;  /* 0x00000000130772ca */ /* 0x040fe400000e0000 */
[----:B------:R-:W-:Y:S02]  /*0340*/  R2UR UR8, R18 ;  /* 0x00000000120872ca */ /* 0x000fe400000e0000 */
[----:B------:R-:W-:-:S09]  /*0350*/  R2UR UR9, R19 ;  /* 0x00000000130972ca */ /* 0x000fd200000e0000 */
[----:B------:R-:W2:Y:S04]  /*0360*/  LDG.E R13, desc[UR6][R14.64] ;  /* 0x000000060e0d7981 */ /* 0x000ea8000c1e1900 */
[----:B------:R-:W2:Y:S02]  /*0370*/  LDG.E R8, desc[UR8][R14.64+-0x4] ;  /* 0xfffffc080e087981 */ /* 0x000ea4000c1e1900 */
[----:B--2---:R-:W-:-:S13]  /*0380*/  ISETP.NE.AND P0, PT, R13, R8, PT ;  /* 0x000000080d00720c */ /* 0x004fda0003f05270 */
[----:B------:R-:W-:Y:S05]  /*0390*/  @!P0 BRA `(.L_x_28) ;  /* 0x0000000000448947 */ /* 0x000fea0003800000 */
[----:B------:R-:W-:Y:S01]  /*03a0*/  R2UR UR6, R18 ;  /* 0x00000000120672ca */ /* 0x000fe200000e0000 */
[----:B---3--:R-:W-:Y:S01]  /*03b0*/  IMAD.WIDE R10, R9, 0x4, R2 ;  /* 0x00000004090a7825 */ /* 0x008fe200078e0202 */
[----:B------:R-:W-:-:S13]  /*03c0*/  R2UR UR7, R19 ;  /* 0x00000000130772ca */ /* 0x000fda00000e0000 */
[----:B------:R-:W2:Y:S01]  /*03d0*/  LDG.E R21, desc[UR6][R10.64] ;  /* 0x000000060a157981 */ /* 0x000ea2000c1e1900 */
[----:B------:R-:W0:Y:S01]  /*03e0*/  LDC.64 R16, c[0x0][0x3a0] ;  /* 0x0000e800ff107b82 */ /* 0x000e220000000a00 */
[C---:B------:R-:W-:Y:S01]  /*03f0*/  R2UR UR10, R18.reuse ;  /* 0x00000000120a72ca */ /* 0x040fe200000e0000 */
[----:B-1----:R-:W-:Y:S01]  /*0400*/  IMAD.WIDE R12, R13, 0x4, R6 ;  /* 0x000000040d0c7825 */ /* 0x002fe200078e0206 */
[C---:B------:R-:W-:Y:S02]  /*0410*/  R2UR UR11, R19.reuse ;  /* 0x00000000130b72ca */ /* 0x040fe400000e0000 */
[----:B------:R-:W-:Y:S02]  /*0420*/  R2UR UR8, R18 ;  /* 0x00000000120872ca */ /* 0x000fe400000e0000 */
[----:B------:R-:W-:Y:S01]  /*0430*/  R2UR UR9, R19 ;  /* 0x00000000130972ca */ /* 0x000fe200000e0000 */
[----:B--2---:R1:W-:Y:S08]  /*0440*/  STG.E desc[UR6][R12.64+-0x4], R21 ;  /* 0xfffffc150c007986 */ /* 0x0043f0000c101906 */
[----:B------:R-:W2:Y:S04]  /*0450*/  LDG.E R15, desc[UR10][R14.64] ;  /* 0x0000000a0e0f7981 */ /* 0x000ea8000c1e1900 */
[----:B0-----:R-:W2:Y:S01]  /*0460*/  LDG.E R16, desc[UR8][R16.64] ;  /* 0x0000000810107981 */ /* 0x001ea2000c1e1900 */
[----:B------:R-:W-:-:S02]  /*0470*/  I2FP.F32.S32 R23, R9 ;  /* 0x0000000900177245 */ /* 0x000fc40000201400 */
[----:B--2---:R-:W-:-:S05]  /*0480*/  IADD3 R25, PT, PT, R16, -0x1, R15 ;  /* 0xffffffff10197810 */ /* 0x004fca0007ffe00f */
[----:B------:R-:W-:-:S05]  /*0490*/  IMAD.WIDE R10, R25, 0x4, R6 ;  /* 0x00000004190a7825 */ /* 0x000fca00078e0206 */
[----:B------:R1:W-:Y:S02]  /*04a0*/  STG.E desc[UR6][R10.64], R23 ;  /* 0x000000170a007986 */ /* 0x0003e4000c101906 */
.L_x_28:
[----:B------:R-:W-:Y:S05]  /*04b0*/  BSYNC.RECONVERGENT B0 ;  /* 0x0000000000007941 */ /* 0x000fea0003800200 */
.L_x_26:
[----:B------:R-:W-:-:S05]  /*04c0*/  IMAD.IADD R9, R0, 0x1, R9 ;  /* 0x0000000100097824 */ /* 0x000fca00078e0209 */
[----:B------:R-:W-:-:S13]  /*04d0*/  ISETP.GE.AND P0, PT, R9, UR5, PT ;  /* 0x0000000509007c0c */ /* 0x000fda000bf06270 */
[----:B------:R-:W-:Y:S05]  /*04e0*/  @!P0 BRA `(.L_x_29) ;  /* 0xfffffffc00208947 */ /* 0x000fea000383ffff */
[----:B------:R-:W-:Y:S05]  /*04f0*/  EXIT ;  /* 0x000000000000794d */ /* 0x000fea0003800000 */
.L_x_30:
        /* <DEDUP_REMOVED lines=16> */
.L_x_64:


//--------------------- .text._Z10is_in_epsiPfPiS0_ifi --------------------------
	.section	.text._Z10is_in_epsiPfPiS0_ifi,"ax",@progbits
	.align	128
        .global         _Z10is_in_epsiPfPiS0_ifi
        .type           _Z10is_in_epsiPfPiS0_ifi,@function
        .size           _Z10is_in_epsiPfPiS0_ifi,(.L_x_65 - _Z10is_in_epsiPfPiS0_ifi)
        .other          _Z10is_in_epsiPfPiS0_ifi,@"STO_CUDA_ENTRY STV_DEFAULT"
_Z10is_in_epsiPfPiS0_ifi:
.text._Z10is_in_epsiPfPiS0_ifi:
        /* <DEDUP_REMOVED lines=16> */
[----:B---3--:R-:W-:Y:S01]  /*0100*/  ISETP.GE.AND P0, PT, R0, UR9, PT ;  /* 0x0000000900007c0c */ /* 0x008fe2000bf06270 */
[----:B------:R-:W1:Y:S01]  /*0110*/  LDCU.64 UR6, c[0x0][0x398] ;  /* 0x00007300ff0677ac */ /* 0x000e620008000a00 */
[----:B------:R-:W-:-:S11]  /*0120*/  IMAD R10, R10, UR4, RZ ;  /* 0x000000040a0a7c24 */ /* 0x000fd6000f8e02ff */
[----:B01----:R-:W-:Y:S05]  /*0130*/  @P0 EXIT ;  /* 0x000000000000094d */ /* 0x003fea0003800000 */
[----:B------:R-:W0:Y:S08]  /*0140*/  LDC.64 R14, c[0x0][0x358] ;  /* 0x0000d600ff0e7b82 */ /* 0x000e300000000a00 */
[----:B------:R-:W1:Y:S08]  /*0150*/  LDC.64 R4, c[0x0][0x390] ;  /* 0x0000e400ff047b82 */ /* 0x000e700000000a00 */
[----:B------:R-:W2:Y:S02]  /*0160*/  LDC.64 R6, c[0x0][0x380] ;  /* 0x0000e000ff067b82 */ /* 0x000ea40000000a00 */
.L_x_33:
[----:B0-----:R-:W-:Y:S01]  /*0170*/  R2UR UR4, R14 ;  /* 0x000000000e0472ca */ /* 0x001fe200000e0000 */
[----:B-1----:R-:W-:Y:S01]  /*0180*/  IMAD.WIDE R8, R0, 0x4, R4 ;  /* 0x0000000400087825 */ /* 0x002fe200078e0204 */
[C---:B------:R-:W-:Y:S02]  /*0190*/  R2UR UR5, R15.reuse ;  /* 0x000000000f0572ca */ /* 0x040fe400000e0000 */
[----:B------:R-:W-:Y:S01]  /*01a0*/  R2UR UR10, R14 ;  /* 0x000000000e0a72ca */ /* 0x000fe200000e0000 */
[----:B--2---:R-:W-:Y:S01]  /*01b0*/  IMAD.WIDE R2, R0, 0x4, R6 ;  /* 0x0000000400027825 */ /* 0x004fe200078e0206 */
[----:B------:R-:W-:-:S09]  /*01c0*/  R2UR UR11, R15 ;  /* 0x000000000f0b72ca */ /* 0x000fd200000e0000 */
[----:B------:R0:W-:Y:S04]  /*01d0*/  STG.E desc[UR4][R8.64], RZ ;  /* 0x000000ff08007986 */ /* 0x0001e8000c101904 */
[----:B------:R-:W2:Y:S01]  /*01e0*/  LDG.E R2, desc[UR10][R2.64] ;  /* 0x0000000a02027981 */ /* 0x000ea2000c1e1900 */
[----:B------:R-:W-:Y:S01]  /*01f0*/  BSSY.RECONVERGENT B0, `(.L_x_31) ;  /* 0x0000013000007945 */ /* 0x000fe20003800200 */
[----:B--2---:R-:W-:-:S04]  /*0200*/  FSETP.GEU.AND P0, PT, R2, UR7, PT ;  /* 0x0000000702007c0b */ /* 0x004fc8000bf0e000 */
[----:B------:R-:W-:Y:S01]  /*0210*/  ISETP.EQ.OR P0, PT, R0, UR6, P0 ;  /* 0x0000000600007c0c */ /* 0x000fe20008702670 */
[----:B------:R-:W-:-:S05]  /*0220*/  IMAD.IADD R0, R10, 0x1, R0 ;  /* 0x000000010a007824 */ /* 0x000fca00078e0200 */
[----:B------:R-:W-:-:S07]  /*0230*/  ISETP.GE.AND P1, PT, R0, UR8, PT ;  /* 0x0000000800007c0c */ /* 0x000fce000bf26270 */
[----:B0-----:R-:W-:Y:S06]  /*0240*/  @P0 BRA `(.L_x_32) ;  /* 0x0000000000340947 */ /* 0x001fec0003800000 */
[----:B------:R-:W0:Y:S01]  /*0250*/  S2R R2, SR_LANEID ;  /* 0x0000000000027919 */ /* 0x000e220000000000 */
[----:B------:R-:W-:Y:S02]  /*0260*/  VOTEU.ANY UR4, UPT, PT ;  /* 0x0000000000047886 */ /* 0x000fe400038e0100 */
[----:B------:R-:W-:Y:S02]  /*0270*/  UFLO.U32 UR5, UR4 ;  /* 0x00000004000572bd */ /* 0x000fe400080e0000 */
[----:B------:R-:W1:Y:S04]  /*0280*/  POPC R11, UR4 ;  /* 0x00000004000b7d09 */ /* 0x000e680008000000 */
[----:B0-----:R-:W-:Y:S02]  /*0290*/  ISETP.EQ.U32.AND P0, PT, R2, UR5, PT ;  /* 0x0000000502007c0c */ /* 0x001fe4000bf02070 */
[----:B------:R-:W1:Y:S11]  /*02a0*/  LDC.64 R2, c[0x0][0x388] ;  /* 0x0000e200ff027b82 */ /* 0x000e760000000a00 */
[----:B------:R-:W-:-:S02]  /*02b0*/  @P0 R2UR UR4, R14 ;  /* 0x000000000e0402ca */ /* 0x000fc400000e0000 */
[----:B------:R-:W-:Y:S01]  /*02c0*/  @P0 R2UR UR5, R15 ;  /* 0x000000000f0502ca */ /* 0x000fe200000e0000 */
[----:B------:R-:W-:-:S12]  /*02d0*/  IMAD.MOV.U32 R13, RZ, RZ, 0x1 ;  /* 0x00000001ff0d7424 */ /* 0x000fd800078e00ff */
[----:B-1----:R0:W-:Y:S01]  /*02e0*/  @P0 REDG.E.ADD.STRONG.GPU desc[UR4][R2.64], R11 ;  /* 0x0000000b0200098e */ /* 0x0021e2000c12e104 */
[----:B------:R-:W-:Y:S02]  /*02f0*/  R2UR UR4, R14 ;  /* 0x000000000e0472ca */ /* 0x000fe400000e0000 */
[----:B------:R-:W-:-:S13]  /*0300*/  R2UR UR5, R15 ;  /* 0x000000000f0572ca */ /* 0x000fda00000e0000 */
[----:B------:R0:W-:Y:S02]  /*0310*/  STG.E desc[UR4][R8.64], R13 ;  /* 0x0000000d08007986 */ /* 0x0001e4000c101904 */
.L_x_32:
[----:B------:R-:W-:Y:S05]  /*0320*/  BSYNC.RECONVERGENT B0 ;  /* 0x0000000000007941 */ /* 0x000fea0003800200 */
.L_x_31:
[----:B------:R-:W-:Y:S05]  /*0330*/  @!P1 BRA `(.L_x_33) ;  /* 0xfffffffc008c9947 */ /* 0x000fea000383ffff */
[----:B------:R-:W-:Y:S05]  /*0340*/  EXIT ;  /* 0x000000000000794d */ /* 0x000fea0003800000 */
.L_x_34:
        /* <DEDUP_REMOVED lines=11> */
.L_x_65:


//--------------------- .text._Z10is_in_epsiPfPiifi --------------------------
	.section	.text._Z10is_in_epsiPfPiifi,"ax",@progbits
	.align	128
        .global         _Z10is_in_epsiPfPiifi
        .type           _Z10is_in_epsiPfPiifi,@function
        .size           _Z10is_in_epsiPfPiifi,(.L_x_66 - _Z10is_in_epsiPfPiifi)
        .other          _Z10is_in_epsiPfPiifi,@"STO_CUDA_ENTRY STV_DEFAULT"
_Z10is_in_epsiPfPiifi:
.text._Z10is_in_epsiPfPiifi:
        /* <DEDUP_REMOVED lines=21> */
[----:B------:R-:W1:Y:S02]  /*0150*/  LDC.64 R4, c[0x0][0x380] ;  /* 0x0000e000ff047b82 */ /* 0x000e640000000a00 */
.L_x_37:
[----:B0-----:R-:W-:Y:S01]  /*0160*/  R2UR UR4, R8 ;  /* 0x00000000080472ca */ /* 0x001fe200000e0000 */
[----:B-1----:R-:W-:Y:S01]  /*0170*/  IMAD.WIDE R2, R0, 0x4, R4 ;  /* 0x0000000400027825 */ /* 0x002fe200078e0204 */
[----:B------:R-:W-:-:S13]  /*0180*/  R2UR UR5, R9 ;  /* 0x00000000090572ca */ /* 0x000fda00000e0000 */
[----:B------:R-:W2:Y:S01]  /*0190*/  LDG.E R2, desc[UR4][R2.64] ;  /* 0x0000000402027981 */ /* 0x000ea2000c1e1900 */
[----:B------:R-:W-:Y:S01]  /*01a0*/  BSSY.RECONVERGENT B0, `(.L_x_35) ;  /* 0x000000f000007945 */ /* 0x000fe20003800200 */
[----:B--2---:R-:W-:-:S04]  /*01b0*/  FSETP.GEU.AND P0, PT, R2, UR7, PT ;  /* 0x0000000702007c0b */ /* 0x004fc8000bf0e000 */
[----:B------:R-:W-:Y:S01]  /*01c0*/  ISETP.EQ.OR P0, PT, R0, UR6, P0 ;  /* 0x0000000600007c0c */ /* 0x000fe20008702670 */
[----:B------:R-:W-:-:S05]  /*01d0*/  IMAD.IADD R0, R6, 0x1, R0 ;  /* 0x0000000106007824 */ /* 0x000fca00078e0200 */
[----:B------:R-:W-:-:S07]  /*01e0*/  ISETP.GE.AND P1, PT, R0, UR8, PT ;  /* 0x0000000800007c0c */ /* 0x000fce000bf26270 */
[----:B------:R-:W-:Y:S06]  /*01f0*/  @P0 BRA `(.L_x_36) ;  /* 0x0000000000240947 */ /* 0x000fec0003800000 */
[----:B------:R-:W0:Y:S01]  /*0200*/  S2R R2, SR_LANEID ;  /* 0x0000000000027919 */ /* 0x000e220000000000 */
[----:B------:R-:W-:Y:S02]  /*0210*/  VOTEU.ANY UR4, UPT, PT ;  /* 0x0000000000047886 */ /* 0x000fe400038e0100 */
[----:B------:R-:W-:Y:S02]  /*0220*/  UFLO.U32 UR5, UR4 ;  /* 0x00000004000572bd */ /* 0x000fe400080e0000 */
[----:B------:R-:W1:Y:S04]  /*0230*/  POPC R7, UR4 ;  /* 0x0000000400077d09 */ /* 0x000e680008000000 */
[----:B0-----:R-:W-:Y:S02]  /*0240*/  ISETP.EQ.U32.AND P0, PT, R2, UR5, PT ;  /* 0x0000000502007c0c */ /* 0x001fe4000bf02070 */
[----:B------:R-:W1:Y:S11]  /*0250*/  LDC.64 R2, c[0x0][0x388] ;  /* 0x0000e200ff027b82 */ /* 0x000e760000000a00 */
[----:B------:R-:W-:-:S02]  /*0260*/  @P0 R2UR UR4, R8 ;  /* 0x00000000080402ca */ /* 0x000fc400000e0000 */
[----:B------:R-:W-:-:S13]  /*0270*/  @P0 R2UR UR5, R9 ;  /* 0x00000000090502ca */ /* 0x000fda00000e0000 */
[----:B-1----:R0:W-:Y:S02]  /*0280*/  @P0 REDG.E.ADD.STRONG.GPU desc[UR4][R2.64], R7 ;  /* 0x000000070200098e */ /* 0x0021e4000c12e104 */
.L_x_36:
[----:B------:R-:W-:Y:S05]  /*0290*/  BSYNC.RECONVERGENT B0 ;  /* 0x0000000000007941 */ /* 0x000fea0003800200 */
.L_x_35:
[----:B------:R-:W-:Y:S05]  /*02a0*/  @!P1 BRA `(.L_x_37) ;  /* 0xfffffffc00ac9947 */ /* 0x000fea000383ffff */
[----:B------:R-:W-:Y:S05]  /*02b0*/  EXIT ;  /* 0x000000000000794d */ /* 0x000fea0003800000 */
.L_x_38:
        /* <DEDUP_REMOVED lines=12> */
.L_x_66:


//--------------------- .text._Z14Euler_distancePfS_ii --------------------------
	.section	.text._Z14Euler_distancePfS_ii,"ax",@progbits
	.align	128
        .global         _Z14Euler_distancePfS_ii
        .type           _Z14Euler_distancePfS_ii,@function
        .size           _Z14Euler_distancePfS_ii,(.L_x_60 - _Z14Euler_distancePfS_ii)
        .other          _Z14Euler_distancePfS_ii,@"STO_CUDA_ENTRY STV_DEFAULT"
_Z14Euler_distancePfS_ii:
.text._Z14Euler_distancePfS_ii:
        /* <DEDUP_REMOVED lines=11> */
[----:B0-----:R-:W-:-:S04]  /*00b0*/  IMAD R2, R0, UR4, R7 ;  /* 0x0000000400027c24 */ /* 0x001fc8000f8e0207 */
[----:B--2---:R-:W-:-:S05]  /*00c0*/  IMAD R2, R2, UR8, R9 ;  /* 0x0000000802027c24 */ /* 0x004fca000f8e0209 */
[----:B---3--:R-:W-:-:S13]  /*00d0*/  ISETP.GE.AND P0, PT, R2, UR10, PT ;  /* 0x0000000a02007c0c */ /* 0x008fda000bf06270 */
[----:B----4-:R-:W-:Y:S05]  /*00e0*/  @P0 EXIT ;  /* 0x000000000000094d */ /* 0x010fea0003800000 */
[----:B------:R-:W-:Y:S01]  /*00f0*/  UIMAD UR5, UR7, UR9, URZ ;  /* 0x00000009070572a4 */ /* 0x000fe2000f8e02ff */
[----:B------:R-:W0:Y:S01]  /*0100*/  LDC.64 R16, c[0x0][0x380] ;  /* 0x0000e000ff107b82 */ /* 0x000e220000000a00 */
[----:B------:R-:W-:Y:S02]  /*0110*/  BSSY.RECONVERGENT B0, `(.L_x_39) ;  /* 0x000004c000007945 */ /* 0x000fe40003800200 */
[----:B------:R-:W-:Y:S02]  /*0120*/  UIMAD UR6, UR5, UR8, URZ ;  /* 0x00000008050672a4 */ /* 0x000fe4000f8e02ff */
[----:B------:R-:W-:-:S04]  /*0130*/  UIADD3 UR4, UPT, UPT, UR4, UR5, URZ ;  /* 0x0000000504047290 */ /* 0x000fc8000fffe0ff */
[C---:B------:R-:W-:Y:S02]  /*0140*/  IMAD R3, R0.reuse, UR6, RZ ;  /* 0x0000000600037c24 */ /* 0x040fe4000f8e02ff */
[----:B------:R-:W-:Y:S02]  /*0150*/  IMAD R4, R0, UR4, R7 ;  /* 0x0000000400047c24 */ /* 0x000fe4000f8e0207 */
[----:B------:R-:W1:Y:S01]  /*0160*/  I2F.U32.RP R8, R3 ;  /* 0x0000000300087306 */ /* 0x000e620000209000 */
[----:B------:R-:W-:Y:S01]  /*0170*/  IADD3 R7, PT, PT, RZ, -R3, RZ ;  /* 0x80000003ff077210 */ /* 0x000fe20007ffe0ff */
[----:B------:R-:W-:Y:S02]  /*0180*/  IMAD R6, R4, UR8, R9 ;  /* 0x0000000804067c24 */ /* 0x000fe4000f8e0209 */
[----:B------:R-:W-:Y:S01]  /*0190*/  HFMA2 R4, -RZ, RZ, 0, 0 ;  /* 0x00000000ff047431 */ /* 0x000fe200000001ff */
[----:B------:R-:W-:Y:S01]  /*01a0*/  ISETP.NE.U32.AND P2, PT, R3, RZ, PT ;  /* 0x000000ff0300720c */ /* 0x000fe20003f45070 */
[----:B------:R-:W2:Y:S01]  /*01b0*/  LDCU.64 UR4, c[0x0][0x358] ;  /* 0x00006b00ff0477ac */ /* 0x000ea20008000a00 */
[----:B------:R-:W-:-:S02]  /*01c0*/  MOV R9, R7 ;  /* 0x0000000700097202 */ /* 0x000fc40000000f00 */
[C---:B------:R-:W-:Y:S02]  /*01d0*/  ISETP.GE.AND P0, PT, R6.reuse, UR10, PT ;  /* 0x0000000a06007c0c */ /* 0x040fe4000bf06270 */
[----:B------:R-:W-:Y:S02]  /*01e0*/  VIMNMX R7, PT, PT, R6, UR10, !PT ;  /* 0x0000000a06077c48 */ /* 0x000fe4000ffe0100 */
[----:B------:R-:W-:Y:S01]  /*01f0*/  SEL R18, RZ, 0x1, P0 ;  /* 0x00000001ff127807 */ /* 0x000fe20000000000 */
[----:B-1----:R-:W1:Y:S03]  /*0200*/  MUFU.RCP R8, R8 ;  /* 0x0000000800087308 */ /* 0x002e660000001000 */
[----:B------:R-:W-:Y:S02]  /*0210*/  IADD3 R6, PT, PT, R7, -R6, -R18 ;  /* 0x8000000607067210 */ /* 0x000fe40007ffe812 */
[----:B-1----:R-:W-:-:S06]  /*0220*/  IADD3 R5, PT, PT, R8, 0xffffffe, RZ ;  /* 0x0ffffffe08057810 */ /* 0x002fcc0007ffe0ff */
[----:B------:R-:W1:Y:S02]  /*0230*/  F2I.FTZ.U32.TRUNC.NTZ R5, R5 ;  /* 0x0000000500057305 */ /* 0x000e64000021f000 */
[----:B-1----:R-:W-:-:S04]  /*0240*/  IMAD R9, R9, R5, RZ ;  /* 0x0000000509097224 */ /* 0x002fc800078e02ff */
[----:B------:R-:W-:Y:S02]  /*0250*/  IMAD.HI.U32 R9, R5, R9, R4 ;  /* 0x0000000905097227 */ /* 0x000fe400078e0004 */
[----:B------:R-:W1:Y:S04]  /*0260*/  LDC R5, c[0x0][0x390] ;  /* 0x0000e400ff057b82 */ /* 0x000e680000000800 */
[----:B------:R-:W-:-:S05]  /*0270*/  IMAD.HI.U32 R9, R9, R6, RZ ;  /* 0x0000000609097227 */ /* 0x000fca00078e00ff */
[----:B------:R-:W-:-:S05]  /*0280*/  IADD3 R4, PT, PT, -R9, RZ, RZ ;  /* 0x000000ff09047210 */ /* 0x000fca0007ffe1ff */
[----:B------:R-:W-:-:S05]  /*0290*/  IMAD R6, R3, R4, R6 ;  /* 0x0000000403067224 */ /* 0x000fca00078e0206 */
[----:B------:R-:W-:Y:S02]  /*02a0*/  ISETP.GE.U32.AND P0, PT, R6, R3, PT ;  /* 0x000000030600720c */ /* 0x000fe40003f06070 */
[----:B-1----:R-:W-:-:S05]  /*02b0*/  SHF.L.U32 R5, R5, 0x1, RZ ;  /* 0x0000000105057819 */ /* 0x002fca00000006ff */
[----:B0-----:R-:W-:-:S06]  /*02c0*/  IMAD.WIDE R16, R5, 0x4, R16 ;  /* 0x0000000405107825 */ /* 0x001fcc00078e0210 */
[----:B------:R-:W-:Y:S02]  /*02d0*/  @P0 IADD3 R6, PT, PT, -R3, R6, RZ ;  /* 0x0000000603060210 */ /* 0x000fe40007ffe1ff */
[----:B------:R-:W-:Y:S02]  /*02e0*/  @P0 IADD3 R9, PT, PT, R9, 0x1, RZ ;  /* 0x0000000109090810 */ /* 0x000fe40007ffe0ff */
[----:B------:R-:W-:-:S13]  /*02f0*/  ISETP.GE.U32.AND P1, PT, R6, R3, PT ;  /* 0x000000030600720c */ /* 0x000fda0003f26070 */
[----:B------:R-:W-:Y:S02]  /*0300*/  @P1 IADD3 R9, PT, PT, R9, 0x1, RZ ;  /* 0x0000000109091810 */ /* 0x000fe40007ffe0ff */
[----:B------:R-:W-:-:S04]  /*0310*/  @!P2 LOP3.LUT R9, RZ, R3, RZ, 0x33, !PT ;  /* 0x00000003ff09a212 */ /* 0x000fc800078e33ff */
[----:B------:R-:W-:-:S04]  /*0320*/  IADD3 R18, PT, PT, R18, R9, RZ ;  /* 0x0000000912127210 */ /* 0x000fc80007ffe0ff */
[----:B------:R-:W-:-:S04]  /*0330*/  LOP3.LUT R4, R18, 0x3, RZ, 0xc0, !PT ;  /* 0x0000000312047812 */ /* 0x000fc800078ec0ff */
[----:B------:R-:W-:-:S13]  /*0340*/  ISETP.NE.AND P0, PT, R4, 0x3, PT ;  /* 0x000000030400780c */ /* 0x000fda0003f05270 */
[----:B--2---:R-:W-:Y:S05]  /*0350*/  @!P0 BRA `(.L_x_40) ;  /* 0x00000000009c8947 */ /* 0x004fea0003800000 */
[----:B------:R-:W0:Y:S01]  /*0360*/  LDC.64 R10, c[0x0][0x380] ;  /* 0x0000e000ff0a7b82 */ /* 0x000e220000000a00 */
[----:B------:R-:W-:Y:S01]  /*0370*/  IMAD R0, R0, UR8, RZ ;  /* 0x0000000800007c24 */ /* 0x000fe2000f8e02ff */
[----:B------:R-:W-:Y:S02]  /*0380*/  IADD3 R4, PT, PT, R18, 0x1, RZ ;  /* 0x0000000112047810 */ /* 0x000fe40007ffe0ff */
[----:B------:R-:W-:Y:S01]  /*0390*/  SHF.L.U32 R19, R2, 0x1, RZ ;  /* 0x0000000102137819 */ /* 0x000fe200000006ff */
[----:B------:R-:W-:Y:S01]  /*03a0*/  IMAD R0, R0, UR9, RZ ;  /* 0x0000000900007c24 */ /* 0x000fe2000f8e02ff */
[----:B------:R-:W-:Y:S02]  /*03b0*/  LOP3.LUT R4, R4, 0x3, RZ, 0xc0, !PT ;  /* 0x0000000304047812 */ /* 0x000fe400078ec0ff */
[----:B------:R-:W1:Y:S01]  /*03c0*/  LDC.64 R14, c[0x0][0x388] ;  /* 0x0000e200ff0e7b82 */ /* 0x000e620000000a00 */
[----:B------:R-:W-:Y:S01]  /*03d0*/  IMAD R22, R0, UR7, RZ ;  /* 0x0000000700167c24 */ /* 0x000fe2000f8e02ff */
[----:B------:R-:W-:-:S07]  /*03e0*/  IADD3 R21, PT, PT, -R4, RZ, RZ ;  /* 0x000000ff04157210 */ /* 0x000fce0007ffe1ff */
.L_x_44:
[----:B0-----:R-:W-:Y:S01]  /*03f0*/  IMAD.WIDE R4, R19, 0x4, R10 ;  /* 0x0000000413047825 */ /* 0x001fe200078e020a */
[----:B--2---:R-:W2:Y:S04]  /*0400*/  LDG.E R9, desc[UR4][R16.64+0x4] ;  /* 0x0000040410097981 */ /* 0x004ea8000c1e1900 */
[----:B------:R-:W2:Y:S04]  /*0410*/  LDG.E R6, desc[UR4][R4.64+0x4] ;  /* 0x0000040404067981 */ /* 0x000ea8000c1e1900 */
[----:B------:R-:W3:Y:S04]  /*0420*/  LDG.E R0, desc[UR4][R4.64] ;  /* 0x0000000404007981 */ /* 0x000ee8000c1e1900 */
[----:B------:R-:W3:Y:S01]  /*0430*/  LDG.E R7, desc[UR4][R16.64] ;  /* 0x0000000410077981 */ /* 0x000ee2000c1e1900 */
[----:B------:R-:W-:Y:S01]  /*0440*/  IADD3 R21, PT, PT, R21, 0x1, RZ ;  /* 0x0000000115157810 */ /* 0x000fe20007ffe0ff */
[----:B------:R-:W-:Y:S01]  /*0450*/  BSSY.RECONVERGENT B1, `(.L_x_41) ;  /* 0x0000013000017945 */ /* 0x000fe20003800200 */
[----:B-1----:R-:W-:-:S02]  /*0460*/  IMAD.WIDE R12, R2, 0x4, R14 ;  /* 0x00000004020c7825 */ /* 0x002fc400078e020e */
[----:B------:R-:W-:Y:S02]  /*0470*/  ISETP.NE.AND P0, PT, R21, RZ, PT ;  /* 0x000000ff1500720c */ /* 0x000fe40003f05270 */
[----:B--2---:R-:W-:Y:S01]  /*0480*/  FADD R6, R6, -R9 ;  /* 0x8000000906067221 */ /* 0x004fe20000000000 */
[----:B---3--:R-:W-:-:S03]  /*0490*/  FADD R0, R0, -R7 ;  /* 0x8000000700007221 */ /* 0x008fc60000000000 */
[----:B------:R-:W-:-:S04]  /*04a0*/  FMUL R7, R6, R6 ;  /* 0x0000000606077220 */ /* 0x000fc80000400000 */
[----:B------:R-:W-:-:S04]  /*04b0*/  FFMA R6, R0, R0, R7 ;  /* 0x0000000000067223 */ /* 0x000fc80000000007 */
[----:B------:R0:W1:Y:S01]  /*04c0*/  MUFU.RSQ R9, R6 ;  /* 0x0000000600097308 */ /* 0x0000620000001400 */
[----:B------:R-:W-:-:S04]  /*04d0*/  IADD3 R0, PT, PT, R6, -0xd000000, RZ ;  /* 0xf300000006007810 */ /* 0x000fc80007ffe0ff */
[----:B------:R-:W-:-:S13]  /*04e0*/  ISETP.GT.U32.AND P1, PT, R0, 0x727fffff, PT ;  /* 0x727fffff0000780c */ /* 0x000fda0003f24070 */
[----:B01----:R-:W-:Y:S05]  /*04f0*/  @!P1 BRA `(.L_x_42) ;  /* 0x0000000000109947 */ /* 0x003fea0003800000 */
[----:B------:R-:W-:Y:S02]  /*0500*/  MOV R0, R6 ;  /* 0x0000000600007202 */ /* 0x000fe40000000f00 */
[----:B------:R-:W-:-:S07]  /*0510*/  MOV R4, 0x530 ;  /* 0x0000053000047802 */ /* 0x000fce0000000f00 */
[----:B------:R-:W-:Y:S05]  /*0520*/  CALL.REL.NOINC `($__internal_0_$__cuda_sm20_sqrt_rn_f32_slowpath) ;  /* 0x0000000400e47944 */ /* 0x000fea0003c00000 */
[----:B------:R-:W-:Y:S05]  /*0530*/  BRA `(.L_x_43) ;  /* 0x0000000000107947 */ /* 0x000fea0003800000 */
.L_x_42:
[----:B------:R-:W-:Y:S01]  /*0540*/  FMUL.FTZ R7, R6, R9 ;  /* 0x0000000906077220 */ /* 0x000fe20000410000 */
[----:B------:R-:W-:-:S03]  /*0550*/  FMUL.FTZ R4, R9, 0.5 ;  /* 0x3f00000009047820 */ /* 0x000fc60000410000 */
[----:B------:R-:W-:-:S04]  /*0560*/  FFMA R0, -R7, R7, R6 ;  /* 0x0000000707007223 */ /* 0x000fc80000000106 */
[----:B------:R-:W-:-:S07]  /*0570*/  FFMA R7, R0, R4, R7 ;  /* 0x0000000400077223 */ /* 0x000fce0000000007 */
.L_x_43:
[----:B------:R-:W-:Y:S05]  /*0580*/  BSYNC.RECONVERGENT B1 ;  /* 0x0000000000017941 */ /* 0x000fea0003800200 */
.L_x_41:
[----:B------:R2:W-:Y:S01]  /*0590*/  STG.E desc[UR4][R12.64], R7 ;  /* 0x000000070c007986 */ /* 0x0005e2000c101904 */
[----:B------:R-:W-:Y:S02]  /*05a0*/  IADD3 R2, PT, PT, R3, R2, RZ ;  /* 0x0000000203027210 */ /* 0x000fe40007ffe0ff */
[----:B------:R-:W-:Y:S01]  /*05b0*/  LEA R19, R22, R19, 0x1 ;  /* 0x0000001316137211 */ /* 0x000fe200078e08ff */
[----:B------:R-:W-:Y:S06]  /*05c0*/  @P0 BRA `(.L_x_44) ;  /* 0xfffffffc00880947 */ /* 0x000fec000383ffff */
.L_x_40:
[----:B------:R-:W-:Y:S05]  /*05d0*/  BSYNC.RECONVERGENT B0 ;  /* 0x0000000000007941 */ /* 0x000fea0003800200 */
.L_x_39:
[----:B------:R-:W0:Y:S01]  /*05e0*/  LDC.64 R14, c[0x0][0x380] ;  /* 0x0000e000ff0e7b82 */ /* 0x000e220000000a00 */
[----:B------:R-:W-:Y:S01]  /*05f0*/  ISETP.GE.U32.AND P0, PT, R18, 0x3, PT ;  /* 0x000000031200780c */ /* 0x000fe20003f06070 */
[----:B------:R-:W1:Y:S06]  /*0600*/  LDCU UR6, c[0x0][0x394] ;  /* 0x00007280ff0677ac */ /* 0x000e6c0008000800 */
[----:B--2---:R-:W2:Y:S06]  /*0610*/  LDC.64 R12, c[0x0][0x388] ;  /* 0x0000e200ff0c7b82 */ /* 0x004eac0000000a00 */
[----:B-1----:R-:W-:Y:S05]  /*0620*/  @!P0 EXIT ;  /* 0x000000000000894d */ /* 0x002fea0003800000 */
.L_x_57:
[C---:B------:R-:W-:Y:S01]  /*0630*/  SHF.L.U32 R19, R2.reuse, 0x1, RZ ;  /* 0x0000000102137819 */ /* 0x040fe200000006ff */
[----:B------:R-:W3:Y:S04]  /*0640*/  LDG.E R7, desc[UR4][R16.64+0x4] ;  /* 0x0000040410077981 */ /* 0x000ee8000c1e1900 */
[----:B0-----:R-:W-:Y:S01]  /*0650*/  IMAD.WIDE R18, R19, 0x4, R14 ;  /* 0x0000000413127825 */ /* 0x001fe200078e020e */
[----:B------:R-:W4:Y:S04]  /*0660*/  LDG.E R5, desc[UR4][R16.64] ;  /* 0x0000000410057981 */ /* 0x000f28000c1e1900 */
[----:B------:R-:W3:Y:S04]  /*0670*/  LDG.E R4, desc[UR4][R18.64+0x4] ;  /* 0x0000040412047981 */ /* 0x000ee8000c1e1900 */
[----:B------:R-:W4:Y:S01]  /*0680*/  LDG.E R0, desc[UR4][R18.64] ;  /* 0x0000000412007981 */ /* 0x000f22000c1e1900 */
[----:B------:R-:W-:Y:S01]  /*0690*/  BSSY.RECONVERGENT B0, `(.L_x_45) ;  /* 0x0000012000007945 */ /* 0x000fe20003800200 */
[----:B--2---:R-:W-:-:S04]  /*06a0*/  IMAD.WIDE R10, R2, 0x4, R12 ;  /* 0x00000004020a7825 */ /* 0x004fc800078e020c */
[----:B---3--:R-:W-:Y:S01]  /*06b0*/  FADD R4, R4, -R7 ;  /* 0x8000000704047221 */ /* 0x008fe20000000000 */
[----:B----4-:R-:W-:-:S03]  /*06c0*/  FADD R0, R0, -R5 ;  /* 0x8000000500007221 */ /* 0x010fc60000000000 */
[----:B------:R-:W-:-:S04]  /*06d0*/  FMUL R5, R4, R4 ;  /* 0x0000000404057220 */ /* 0x000fc80000400000 */
[----:B------:R-:W-:-:S05]  /*06e0*/  FFMA R6, R0, R0, R5 ;  /* 0x0000000000067223 */ /* 0x000fca0000000005 */
[----:B------:R-:W-:Y:S01]  /*06f0*/  IADD3 R0, PT, PT, R6, -0xd000000, RZ ;  /* 0xf300000006007810 */ /* 0x000fe20007ffe0ff */
[----:B------:R0:W1:Y:S03]  /*0700*/  MUFU.RSQ R5, R6 ;  /* 0x0000000600057308 */ /* 0x0000660000001400 */
[----:B------:R-:W-:-:S13]  /*0710*/  ISETP.GT.U32.AND P0, PT, R0, 0x727fffff, PT ;  /* 0x727fffff0000780c */ /* 0x000fda0003f04070 */
[----:B0-----:R-:W-:Y:S05]  /*0720*/  @!P0 BRA `(.L_x_46) ;  /* 0x0000000000108947 */ /* 0x001fea0003800000 */
[----:B------:R-:W-:Y:S02]  /*0730*/  MOV R0, R6 ;  /* 0x0000000600007202 */ /* 0x000fe40000000f00 */
[----:B------:R-:W-:-:S07]  /*0740*/  MOV R4, 0x760 ;  /* 0x0000076000047802 */ /* 0x000fce0000000f00 */
[----:B-1----:R-:W-:Y:S05]  /*0750*/  CALL.REL.NOINC `($__internal_0_$__cuda_sm20_sqrt_rn_f32_slowpath) ;  /* 0x0000000400587944 */ /* 0x002fea0003c00000 */
[----:B------:R-:W-:Y:S05]  /*0760*/  BRA `(.L_x_47) ;  /* 0x0000000000107947 */ /* 0x000fea0003800000 */
.L_x_46:
[----:B-1----:R-:W-:Y:S01]  /*0770*/  FMUL.FTZ R7, R6, R5 ;  /* 0x0000000506077220 */ /* 0x002fe20000410000 */
[----:B------:R-:W-:-:S03]  /*0780*/  FMUL.FTZ R4, R5, 0.5 ;  /* 0x3f00000005047820 */ /* 0x000fc60000410000 */
[----:B------:R-:W-:-:S04]  /*0790*/  FFMA R0, -R7, R7, R6 ;  /* 0x0000000707007223 */ /* 0x000fc80000000106 */
[----:B------:R-:W-:-:S07]  /*07a0*/  FFMA R7, R0, R4, R7 ;  /* 0x0000000400077223 */ /* 0x000fce0000000007 */
.L_x_47:
[----:B------:R-:W-:Y:S05]  /*07b0*/  BSYNC.RECONVERGENT B0 ;  /* 0x0000000000007941 */ /* 0x000fea0003800200 */
.L_x_45:
[C---:B------:R-:W-:Y:S01]  /*07c0*/  IMAD.WIDE R18, R3.reuse, 0x8, R18 ;  /* 0x0000000803127825 */ /* 0x040fe200078e0212 */
[----:B------:R0:W-:Y:S04]  /*07d0*/  STG.E desc[UR4][R10.64], R7 ;  /* 0x000000070a007986 */ /* 0x0001e8000c101904 */
[----:B------:R-:W2:Y:S04]  /*07e0*/  LDG.E R4, desc[UR4][R18.64+0x4] ;  /* 0x0000040412047981 */ /* 0x000ea8000c1e1900 */
[----:B------:R-:W2:Y:S04]  /*07f0*/  LDG.E R9, desc[UR4][R16.64+0x4] ;  /* 0x0000040410097981 */ /* 0x000ea8000c1e1900 */
[----:B------:R-:W3:Y:S04]  /*0800*/  LDG.E R0, desc[UR4][R18.64] ;  /* 0x0000000412007981 */ /* 0x000ee8000c1e1900 */
[----:B------:R-:W3:Y:S01]  /*0810*/  LDG.E R5, desc[UR4][R16.64] ;  /* 0x0000000410057981 */ /* 0x000ee2000c1e1900 */
[----:B------:R-:W-:Y:S01]  /*0820*/  BSSY.RECONVERGENT B0, `(.L_x_48) ;  /* 0x0000012000007945 */ /* 0x000fe20003800200 */
[----:B0-----:R-:W-:-:S04]  /*0830*/  IMAD.WIDE R10, R3, 0x4, R10 ;  /* 0x00000004030a7825 */ /* 0x001fc800078e020a */
        /* <DEDUP_REMOVED lines=12> */
.L_x_49:
[----:B------:R-:W-:Y:S01]  /*0900*/  FMUL.FTZ R7, R6, R5 ;  /* 0x0000000506077220 */ /* 0x000fe20000410000 */
[----:B------:R-:W-:-:S03]  /*0910*/  FMUL.FTZ R4, R5, 0.5 ;  /* 0x3f00000005047820 */ /* 0x000fc60000410000 */
[----:B------:R-:W-:-:S04]  /*0920*/  FFMA R0, -R7, R7, R6 ;  /* 0x0000000707007223 */ /* 0x000fc80000000106 */
[----:B------:R-:W-:-:S07]  /*0930*/  FFMA R7, R0, R4, R7 ;  /* 0x0000000400077223 */ /* 0x000fce0000000007 */
.L_x_50:
[----:B------:R-:W-:Y:S05]  /*0940*/  BSYNC.RECONVERGENT B0 ;  /* 0x0000000000007941 */ /* 0x000fea0003800200 */
.L_x_48:
        /* <DEDUP_REMOVED lines=20> */
.L_x_52:
[----:B------:R-:W-:Y:S01]  /*0a90*/  FMUL.FTZ R7, R6, R5 ;  /* 0x0000000506077220 */ /* 0x000fe20000410000 */
[----:B------:R-:W-:-:S03]  /*0aa0*/  FMUL.FTZ R4, R5, 0.5 ;  /* 0x3f00000005047820 */ /* 0x000fc60000410000 */
[----:B------:R-:W-:-:S04]  /*0ab0*/  FFMA R0, -R7, R7, R6 ;  /* 0x0000000707007223 */ /* 0x000fc80000000106 */
[----:B------:R-:W-:-:S07]  /*0ac0*/  FFMA R7, R0, R4, R7 ;  /* 0x0000000400077223 */ /* 0x000fce0000000007 */
.L_x_53:
[----:B------:R-:W-:Y:S05]  /*0ad0*/  BSYNC.RECONVERGENT B0 ;  /* 0x0000000000007941 */ /* 0x000fea0003800200 */
.L_x_51:
        /* <DEDUP_REMOVED lines=20> */
.L_x_55:
[----:B------:R-:W-:Y:S01]  /*0c20*/  FMUL.FTZ R7, R6, R5 ;  /* 0x0000000506077220 */ /* 0x000fe20000410000 */
[----:B------:R-:W-:-:S03]  /*0c30*/  FMUL.FTZ R4, R5, 0.5 ;  /* 0x3f00000005047820 */ /* 0x000fc60000410000 */
[----:B------:R-:W-:-:S04]  /*0c40*/  FFMA R0, -R7, R7, R6 ;  /* 0x0000000707007223 */ /* 0x000fc80000000106 */
[----:B------:R-:W-:-:S07]  /*0c50*/  FFMA R7, R0, R4, R7 ;  /* 0x0000000400077223 */ /* 0x000fce0000000007 */
.L_x_56:
[----:B------:R-:W-:Y:S05]  /*0c60*/  BSYNC.RECONVERGENT B0 ;  /* 0x0000000000007941 */ /* 0x000fea0003800200 */
.L_x_54:
[----:B------:R1:W-:Y:S01]  /*0c70*/  STG.E desc[UR4][R10.64], R7 ;  /* 0x000000070a007986 */ /* 0x0003e2000c101904 */
[----:B------:R-:W-:-:S04]  /*0c80*/  LEA R2, R3, R2, 0x2 ;  /* 0x0000000203027211 */ /* 0x000fc800078e10ff */
[----:B------:R-:W-:-:S13]  /*0c90*/  ISETP.GE.AND P0, PT, R2, UR6, PT ;  /* 0x0000000602007c0c */ /* 0x000fda000bf06270 */
[----:B-1----:R-:W-:Y:S05]  /*0ca0*/  @!P0 BRA `(.L_x_57) ;  /* 0xfffffff800608947 */ /* 0x002fea000383ffff */
[----:B------:R-:W-:Y:S05]  /*0cb0*/  EXIT ;  /* 0x000000000000794d */ /* 0x000fea0003800000 */
        .weak           $__internal_0_$__cuda_sm20_sqrt_rn_f32_slowpath
        .type           $__internal_0_$__cuda_sm20_sqrt_rn_f32_slowpath,@function
        .size           $__internal_0_$__cuda_sm20_sqrt_rn_f32_slowpath,(.L_x_60 - $__internal_0_$__cuda_sm20_sqrt_rn_f32_slowpath)
$__internal_0_$__cuda_sm20_sqrt_rn_f32_slowpath:
[----:B------:R-:W-:-:S13]  /*0cc0*/  LOP3.LUT P1, RZ, R0, 0x7fffffff, RZ, 0xc0, !PT ;  /* 0x7fffffff00ff7812 */ /* 0x000fda000782c0ff */
[----:B------:R-:W-:Y:S01]  /*0cd0*/  @!P1 MOV R7, R0 ;  /* 0x0000000000079202 */ /* 0x000fe20000000f00 */
[----:B------:R-:W-:Y:S06]  /*0ce0*/  @!P1 BRA `(.L_x_58) ;  /* 0x0000000000409947 */ /* 0x000fec0003800000 */
[----:B------:R-:W-:-:S13]  /*0cf0*/  FSETP.GEU.FTZ.AND P1, PT, R0, RZ, PT ;  /* 0x000000ff0000720b */ /* 0x000fda0003f3e000 */
[----:B------:R-:W-:Y:S01]  /*0d00*/  @!P1 MOV R7, 0x7fffffff ;  /* 0x7fffffff00079802 */ /* 0x000fe20000000f00 */
[----:B------:R-:W-:Y:S06]  /*0d10*/  @!P1 BRA `(.L_x_58) ;  /* 0x0000000000349947 */ /* 0x000fec0003800000 */
[----:B------:R-:W-:-:S13]  /*0d20*/  FSETP.GTU.FTZ.AND P1, PT, |R0|, +INF , PT ;  /* 0x7f8000000000780b */ /* 0x000fda0003f3c200 */
[----:B------:R-:W-:Y:S01]  /*0d30*/  @P1 FADD.FTZ R7, R0, 1 ;  /* 0x3f80000000071421 */ /* 0x000fe20000010000 */
[----:B------:R-:W-:Y:S06]  /*0d40*/  @P1 BRA `(.L_x_58) ;  /* 0x0000000000281947 */ /* 0x000fec0003800000 */
[----:B------:R-:W-:-:S13]  /*0d50*/  FSETP.NEU.FTZ.AND P1, PT, |R0|, +INF , PT ;  /* 0x7f8000000000780b */ /* 0x000fda0003f3d200 */
[----:B------:R-:W-:-:S04]  /*0d60*/  @P1 FFMA R8, R0, 1.84467440737095516160e+19, RZ ;  /* 0x5f80000000081823 */ /* 0x000fc800000000ff */
[----:B------:R-:W0:Y:S02]  /*0d70*/  @P1 MUFU.RSQ R9, R8 ;  /* 0x0000000800091308 */ /* 0x000e240000001400 */
[----:B0-----:R-:W-:Y:S01]  /*0d80*/  @P1 FMUL.FTZ R5, R8, R9 ;  /* 0x0000000908051220 */ /* 0x001fe20000410000 */
[----:B------:R-:W-:-:S03]  /*0d90*/  @P1 FMUL.FTZ R6, R9, 0.5 ;  /* 0x3f00000009061820 */ /* 0x000fc60000410000 */
[----:B------:R-:W-:-:S04]  /*0da0*/  @P1 FADD.FTZ R7, -R5, -RZ ;  /* 0x800000ff05071221 */ /* 0x000fc80000010100 */
[----:B------:R-:W-:Y:S01]  /*0db0*/  @P1 FFMA R20, R5, R7, R8 ;  /* 0x0000000705141223 */ /* 0x000fe20000000008 */
[----:B------:R-:W-:-:S03]  /*0dc0*/  @!P1 MOV R7, R0 ;  /* 0x0000000000079202 */ /* 0x000fc60000000f00 */
[----:B------:R-:W-:-:S04]  /*0dd0*/  @P1 FFMA R6, R20, R6, R5 ;  /* 0x0000000614061223 */ /* 0x000fc80000000005 */
[----:B------:R-:W-:-:S07]  /*0de0*/  @P1 FMUL.FTZ R7, R6, 2.3283064365386962891e-10 ;  /* 0x2f80000006071820 */ /* 0x000fce0000410000 */
.L_x_58:
[----:B------:R-:W-:-:S04]  /*0df0*/  HFMA2 R5, -RZ, RZ, 0, 0 ;  /* 0x00000000ff057431 */ /* 0x000fc800000001ff */
[----:B------:R-:W-:Y:S05]  /*0e00*/  RET.REL.NODEC R4 `(_Z14Euler_distancePfS_ii) ;  /* 0xfffffff0047c7950 */ /* 0x000fea0003c3ffff */
.L_x_59:
        /* <DEDUP_REMOVED lines=15> */
.L_x_60:


//--------------------- .nv.shared.reserved.0     --------------------------
	.section	.nv.shared.reserved.0,"aw",@nobits
	.weak		__nv_reservedSMEM_offset_0_alias
	.size		__nv_reservedSMEM_offset_0_alias, 0, 64
	.other		__nv_reservedSMEM_offset_0_alias,@"STO_CUDA_RESERVED_SHARED STV_DEFAULT"
__nv_reservedSMEM_offset_0_alias:
	.zero		0
	.zero		64


//--------------------- .nv.constant0._Z17break_cycle_step2PiS_S_Pfi --------------------------
	.section	.nv.constant0._Z17break_cycle_step2PiS_S_Pfi,"a",@progbits
	.sectionflags	@""
	.align	4
.nv.constant0._Z17break_cycle_step2PiS_S_Pfi:
	.zero		932


//--------------------- .nv.constant0._Z17break_cycle_step1PiS_S_S_S_PfS_S0_ --------------------------
	.section	.nv.constant0._Z17break_cycle_step1PiS_S_S_S_PfS_S0_,"a",@progbits
	.sectionflags	@""
	.align	4
.nv.constant0._Z17break_cycle_step1PiS_S_S_S_PfS_S0_:
	.zero		960


//--------------------- .nv.constant0._Z17set_core_distancePfS_ifi --------------------------
	.section	.nv.constant0._Z17set_core_distancePfS_ifi,"a",@progbits
	.sectionflags	@""
	.align	4
.nv.constant0._Z17set_core_distancePfS_ifi:
	.zero		924


//--------------------- .nv.constant0._Z23copy_to_euler_neighbourPiPfS0_iS_ --------------------------
	.section	.nv.constant0._Z23copy_to_euler_neighbourPiPfS0_iS_,"a",@progbits
	.sectionflags	@""
	.align	4
.nv.constant0._Z23copy_to_euler_neighbourPiPfS0_iS_:
	.zero		936


//--------------------- .nv.constant0._Z10is_in_epsiPfPiS0_ifi --------------------------
	.section	.nv.constant0._Z10is_in_epsiPfPiS0_ifi,"a",@progbits
	.sectionflags	@""
	.align	4
.nv.constant0._Z10is_in_epsiPfPiS0_ifi:
	.zero		932


//--------------------- .nv.constant0._Z10is_in_epsiPfPiifi --------------------------
	.section	.nv.constant0._Z10is_in_epsiPfPiifi,"a",@progbits
	.sectionflags	@""
	.align	4
.nv.constant0._Z10is_in_epsiPfPiifi:
	.zero		924


//--------------------- .nv.constant0._Z14Euler_distancePfS_ii --------------------------
	.section	.nv.constant0._Z14Euler_distancePfS_ii,"a",@progbits
	.sectionflags	@""
	.align	4
.nv.constant0._Z14Euler_distancePfS_ii:
	.zero		920


//--------------------- SYMBOLS --------------------------

	.type		.nv.reservedSmem.offset0,@object
	.size		.nv.reservedSmem.offset0,0x4
